//
// Generated by NVIDIA NVVM Compiler
//
// Compiler Build ID: CL-36424714
// Cuda compilation tools, release 13.0, V13.0.88
// Based on NVVM 20.0.0
//

.version 9.0
.target sm_100
.address_size 64

	// .globl	_Z16bruteForceKernelmmmmiPiS_
.const .align 4 .b8 deviceQuarterTurns[960];

.visible .entry _Z16bruteForceKernelmmmmiPiS_(
	.param .u64 _Z16bruteForceKernelmmmmiPiS__param_0,
	.param .u64 _Z16bruteForceKernelmmmmiPiS__param_1,
	.param .u64 _Z16bruteForceKernelmmmmiPiS__param_2,
	.param .u64 _Z16bruteForceKernelmmmmiPiS__param_3,
	.param .u32 _Z16bruteForceKernelmmmmiPiS__param_4,
	.param .u64 .ptr .align 1 _Z16bruteForceKernelmmmmiPiS__param_5,
	.param .u64 .ptr .align 1 _Z16bruteForceKernelmmmmiPiS__param_6
)
{
	.local .align 16 .b8 	__local_depot0[32];
	.reg .b64 	%SP;
	.reg .b64 	%SPL;
	.reg .pred 	%p<26>;
	.reg .b16 	%rs<7>;
	.reg .b32 	%r<280>;
	.reg .b64 	%rd<213>;

	mov.u64 	%SPL, __local_depot0;
	ld.param.u64 	%rd206, [_Z16bruteForceKernelmmmmiPiS__param_0];
	ld.param.u64 	%rd205, [_Z16bruteForceKernelmmmmiPiS__param_1];
	ld.param.u32 	%r50, [_Z16bruteForceKernelmmmmiPiS__param_4];
	ld.param.u64 	%rd56, [_Z16bruteForceKernelmmmmiPiS__param_5];
	cvta.to.global.u64 	%rd1, %rd56;
	add.u64 	%rd2, %SPL, 0;
	mov.u32 	%r51, %ctaid.x;
	mov.u32 	%r52, %ntid.x;
	mov.u32 	%r53, %tid.x;
	mad.lo.s32 	%r273, %r51, %r52, %r53;
	setp.lt.s32 	%p1, %r50, 1;
	mov.b64 	%rd202, 1;
	@%p1 bra 	$L__BB0_7;
	and.b32  	%r2, %r50, 3;
	setp.lt.u32 	%p2, %r50, 4;
	mov.b64 	%rd202, 1;
	@%p2 bra 	$L__BB0_4;
	and.b32  	%r3, %r50, 2147483644;
	mov.b32 	%r270, 0;
	mov.b64 	%rd202, 1;
$L__BB0_3:
	mul.lo.s64 	%rd202, %rd202, 104976;
	add.s32 	%r270, %r270, 4;
	setp.ne.s32 	%p3, %r270, %r3;
	@%p3 bra 	$L__BB0_3;
$L__BB0_4:
	setp.eq.s32 	%p4, %r2, 0;
	@%p4 bra 	$L__BB0_7;
	mov.b32 	%r271, 0;
$L__BB0_6:
	.pragma "nounroll";
	mul.lo.s64 	%rd202, %rd202, 18;
	add.s32 	%r271, %r271, 1;
	setp.ne.s32 	%p5, %r271, %r2;
	@%p5 bra 	$L__BB0_6;
$L__BB0_7:
	cvt.u64.u32 	%rd61, %r273;
	setp.le.u64 	%p6, %rd202, %rd61;
	@%p6 bra 	$L__BB0_27;
	setp.lt.s32 	%p7, %r50, 1;
	@%p7 bra 	$L__BB0_13;
	mov.b32 	%r272, 0;
	mov.u64 	%rd65, deviceQuarterTurns;
$L__BB0_10:
	mul.hi.u32 	%r57, %r273, 954437177;
	shr.u32 	%r58, %r57, 2;
	mul.lo.s32 	%r59, %r58, 18;
	sub.s32 	%r60, %r273, %r59;
	mul.wide.u32 	%rd62, %r272, 4;
	add.s64 	%rd63, %rd2, %rd62;
	st.local.u32 	[%rd63], %r60;
	cvt.u16.u32 	%rs1, %r60;
	mul.lo.s16 	%rs2, %rs1, 86;
	shr.u16 	%rs3, %rs2, 8;
	mul.lo.s16 	%rs4, %rs3, 3;
	sub.s16 	%rs5, %rs1, %rs4;
	and.b16  	%rs6, %rs5, 255;
	setp.eq.s16 	%p8, %rs6, 2;
	selp.b32 	%r61, 3, 1, %p8;
	setp.eq.s16 	%p9, %rs6, 1;
	selp.b32 	%r62, 2, %r61, %p9;
	cvt.u32.u16 	%r63, %rs3;
	mul.wide.u32 	%rd64, %r63, 160;
	add.s64 	%rd66, %rd65, %rd64;
	ld.const.u32 	%r10, [%rd66+156];
	ld.const.u32 	%r11, [%rd66+152];
	ld.const.u32 	%r12, [%rd66+148];
	ld.const.u32 	%r13, [%rd66+144];
	ld.const.u32 	%r14, [%rd66+140];
	ld.const.u32 	%r15, [%rd66+136];
	ld.const.u32 	%r16, [%rd66+132];
	ld.const.u32 	%r17, [%rd66+128];
	ld.const.u32 	%r18, [%rd66+124];
	ld.const.u32 	%r19, [%rd66+120];
	ld.const.u32 	%r20, [%rd66+116];
	ld.const.u32 	%r21, [%rd66+112];
	ld.const.u32 	%r64, [%rd66+108];
	ld.const.u32 	%r65, [%rd66+104];
	ld.const.u32 	%r66, [%rd66+100];
	ld.const.u32 	%r67, [%rd66+96];
	ld.const.u32 	%r68, [%rd66+92];
	ld.const.u32 	%r69, [%rd66+88];
	ld.const.u32 	%r70, [%rd66+84];
	ld.const.u32 	%r71, [%rd66+80];
	ld.const.u32 	%r72, [%rd66+76];
	ld.const.u32 	%r73, [%rd66+72];
	ld.const.u32 	%r74, [%rd66+68];
	ld.const.u32 	%r75, [%rd66+64];
	ld.const.u32 	%r22, [%rd66+60];
	ld.const.u32 	%r23, [%rd66+56];
	ld.const.u32 	%r24, [%rd66+52];
	ld.const.u32 	%r25, [%rd66+48];
	ld.const.u32 	%r26, [%rd66+44];
	ld.const.u32 	%r27, [%rd66+40];
	ld.const.u32 	%r28, [%rd66+36];
	ld.const.u32 	%r29, [%rd66+32];
	ld.const.u32 	%r76, [%rd66+28];
	ld.const.u32 	%r77, [%rd66+24];
	ld.const.u32 	%r78, [%rd66+20];
	ld.const.u32 	%r79, [%rd66+16];
	ld.const.u32 	%r80, [%rd66+12];
	ld.const.u32 	%r81, [%rd66+8];
	ld.const.u32 	%r82, [%rd66+4];
	ld.const.u32 	%r83, [%rd66];
	mul.lo.s32 	%r84, %r83, 5;
	cvt.u64.u32 	%rd12, %r84;
	mul.lo.s32 	%r85, %r82, 5;
	cvt.u64.u32 	%rd13, %r85;
	mul.lo.s32 	%r86, %r81, 5;
	cvt.u64.u32 	%rd14, %r86;
	mul.lo.s32 	%r87, %r80, 5;
	cvt.u64.u32 	%rd15, %r87;
	mul.lo.s32 	%r88, %r79, 5;
	cvt.u64.u32 	%rd16, %r88;
	mul.lo.s32 	%r89, %r78, 5;
	cvt.u64.u32 	%rd17, %r89;
	mul.lo.s32 	%r90, %r77, 5;
	cvt.u64.u32 	%rd18, %r90;
	mul.lo.s32 	%r91, %r76, 5;
	cvt.u64.u32 	%rd19, %r91;
	mul.lo.s32 	%r92, %r75, 5;
	cvt.u64.u32 	%rd20, %r92;
	mul.lo.s32 	%r93, %r74, 5;
	cvt.u64.u32 	%rd21, %r93;
	mul.lo.s32 	%r94, %r73, 5;
	cvt.u64.u32 	%rd22, %r94;
	mul.lo.s32 	%r95, %r72, 5;
	cvt.u64.u32 	%rd23, %r95;
	mul.lo.s32 	%r96, %r71, 5;
	cvt.u64.u32 	%rd24, %r96;
	mul.lo.s32 	%r97, %r70, 5;
	cvt.u64.u32 	%rd25, %r97;
	mul.lo.s32 	%r98, %r69, 5;
	cvt.u64.u32 	%rd26, %r98;
	mul.lo.s32 	%r99, %r68, 5;
	cvt.u64.u32 	%rd27, %r99;
	mul.lo.s32 	%r100, %r67, 5;
	cvt.u64.u32 	%rd28, %r100;
	mul.lo.s32 	%r101, %r66, 5;
	cvt.u64.u32 	%rd29, %r101;
	mul.lo.s32 	%r102, %r65, 5;
	cvt.u64.u32 	%rd30, %r102;
	mul.lo.s32 	%r103, %r64, 5;
	cvt.u64.u32 	%rd31, %r103;
	neg.s32 	%r274, %r62;
$L__BB0_11:
	and.b64  	%rd67, %rd206, 7;
	cvt.u32.u64 	%r104, %rd206;
	shr.u32 	%r105, %r104, 3;
	and.b32  	%r106, %r105, 3;
	add.s32 	%r107, %r29, %r106;
	mul.hi.s32 	%r108, %r107, 1431655766;
	shr.u32 	%r109, %r108, 31;
	add.s32 	%r110, %r108, %r109;
	mul.lo.s32 	%r111, %r110, 3;
	sub.s32 	%r112, %r107, %r111;
	mul.wide.s32 	%rd68, %r112, 8;
	or.b64  	%rd69, %rd68, %rd67;
	cvt.u32.u64 	%r113, %rd12;
	shl.b64 	%rd70, %rd69, %r113;
	shr.u64 	%rd71, %rd206, 5;
	and.b64  	%rd72, %rd71, 7;
	cvt.u32.u64 	%r114, %rd71;
	shr.u32 	%r115, %r114, 3;
	and.b32  	%r116, %r115, 3;
	add.s32 	%r117, %r28, %r116;
	mul.hi.s32 	%r118, %r117, 1431655766;
	shr.u32 	%r119, %r118, 31;
	add.s32 	%r120, %r118, %r119;
	mul.lo.s32 	%r121, %r120, 3;
	sub.s32 	%r122, %r117, %r121;
	mul.wide.s32 	%rd73, %r122, 8;
	or.b64  	%rd74, %rd73, %rd72;
	cvt.u32.u64 	%r123, %rd13;
	shl.b64 	%rd75, %rd74, %r123;
	or.b64  	%rd76, %rd75, %rd70;
	shr.u64 	%rd77, %rd206, 10;
	and.b64  	%rd78, %rd77, 7;
	cvt.u32.u64 	%r124, %rd77;
	shr.u32 	%r125, %r124, 3;
	and.b32  	%r126, %r125, 3;
	add.s32 	%r127, %r27, %r126;
	mul.hi.s32 	%r128, %r127, 1431655766;
	shr.u32 	%r129, %r128, 31;
	add.s32 	%r130, %r128, %r129;
	mul.lo.s32 	%r131, %r130, 3;
	sub.s32 	%r132, %r127, %r131;
	mul.wide.s32 	%rd79, %r132, 8;
	or.b64  	%rd80, %rd79, %rd78;
	cvt.u32.u64 	%r133, %rd14;
	shl.b64 	%rd81, %rd80, %r133;
	or.b64  	%rd82, %rd81, %rd76;
	shr.u64 	%rd83, %rd206, 15;
	and.b64  	%rd84, %rd83, 7;
	cvt.u32.u64 	%r134, %rd83;
	shr.u32 	%r135, %r134, 3;
	and.b32  	%r136, %r135, 3;
	add.s32 	%r137, %r26, %r136;
	mul.hi.s32 	%r138, %r137, 1431655766;
	shr.u32 	%r139, %r138, 31;
	add.s32 	%r140, %r138, %r139;
	mul.lo.s32 	%r141, %r140, 3;
	sub.s32 	%r142, %r137, %r141;
	mul.wide.s32 	%rd85, %r142, 8;
	or.b64  	%rd86, %rd85, %rd84;
	cvt.u32.u64 	%r143, %rd15;
	shl.b64 	%rd87, %rd86, %r143;
	or.b64  	%rd88, %rd87, %rd82;
	shr.u64 	%rd89, %rd206, 20;
	and.b64  	%rd90, %rd89, 7;
	cvt.u32.u64 	%r144, %rd89;
	shr.u32 	%r145, %r144, 3;
	and.b32  	%r146, %r145, 3;
	add.s32 	%r147, %r25, %r146;
	mul.hi.s32 	%r148, %r147, 1431655766;
	shr.u32 	%r149, %r148, 31;
	add.s32 	%r150, %r148, %r149;
	mul.lo.s32 	%r151, %r150, 3;
	sub.s32 	%r152, %r147, %r151;
	mul.wide.s32 	%rd91, %r152, 8;
	or.b64  	%rd92, %rd91, %rd90;
	cvt.u32.u64 	%r153, %rd16;
	shl.b64 	%rd93, %rd92, %r153;
	or.b64  	%rd94, %rd93, %rd88;
	shr.u64 	%rd95, %rd206, 25;
	and.b64  	%rd96, %rd95, 7;
	cvt.u32.u64 	%r154, %rd95;
	shr.u32 	%r155, %r154, 3;
	and.b32  	%r156, %r155, 3;
	add.s32 	%r157, %r24, %r156;
	mul.hi.s32 	%r158, %r157, 1431655766;
	shr.u32 	%r159, %r158, 31;
	add.s32 	%r160, %r158, %r159;
	mul.lo.s32 	%r161, %r160, 3;
	sub.s32 	%r162, %r157, %r161;
	mul.wide.s32 	%rd97, %r162, 8;
	or.b64  	%rd98, %rd97, %rd96;
	cvt.u32.u64 	%r163, %rd17;
	shl.b64 	%rd99, %rd98, %r163;
	or.b64  	%rd100, %rd99, %rd94;
	shr.u64 	%rd101, %rd206, 30;
	and.b64  	%rd102, %rd101, 7;
	cvt.u32.u64 	%r164, %rd101;
	shr.u32 	%r165, %r164, 3;
	and.b32  	%r166, %r165, 3;
	add.s32 	%r167, %r23, %r166;
	mul.hi.s32 	%r168, %r167, 1431655766;
	shr.u32 	%r169, %r168, 31;
	add.s32 	%r170, %r168, %r169;
	mul.lo.s32 	%r171, %r170, 3;
	sub.s32 	%r172, %r167, %r171;
	mul.wide.s32 	%rd103, %r172, 8;
	or.b64  	%rd104, %rd103, %rd102;
	cvt.u32.u64 	%r173, %rd18;
	shl.b64 	%rd105, %rd104, %r173;
	or.b64  	%rd106, %rd105, %rd100;
	shr.u64 	%rd107, %rd206, 35;
	and.b64  	%rd108, %rd107, 7;
	shr.u64 	%rd109, %rd206, 38;
	cvt.u32.u64 	%r174, %rd109;
	and.b32  	%r175, %r174, 3;
	add.s32 	%r176, %r22, %r175;
	mul.hi.s32 	%r177, %r176, 1431655766;
	shr.u32 	%r178, %r177, 31;
	add.s32 	%r179, %r177, %r178;
	mul.lo.s32 	%r180, %r179, 3;
	sub.s32 	%r181, %r176, %r180;
	mul.wide.s32 	%rd110, %r181, 8;
	or.b64  	%rd111, %rd110, %rd108;
	cvt.u32.u64 	%r182, %rd19;
	shl.b64 	%rd112, %rd111, %r182;
	or.b64  	%rd206, %rd112, %rd106;
	and.b64  	%rd113, %rd205, 15;
	cvt.u32.u64 	%r183, %rd205;
	shr.u32 	%r184, %r183, 4;
	and.b32  	%r185, %r184, 1;
	xor.b32  	%r186, %r21, %r185;
	mul.wide.s32 	%rd114, %r186, 16;
	or.b64  	%rd115, %rd114, %rd113;
	cvt.u32.u64 	%r187, %rd20;
	shl.b64 	%rd116, %rd115, %r187;
	shr.u64 	%rd117, %rd205, 5;
	and.b64  	%rd118, %rd117, 15;
	cvt.u32.u64 	%r188, %rd117;
	shr.u32 	%r189, %r188, 4;
	and.b32  	%r190, %r189, 1;
	xor.b32  	%r191, %r20, %r190;
	mul.wide.s32 	%rd119, %r191, 16;
	or.b64  	%rd120, %rd119, %rd118;
	cvt.u32.u64 	%r192, %rd21;
	shl.b64 	%rd121, %rd120, %r192;
	or.b64  	%rd122, %rd121, %rd116;
	shr.u64 	%rd123, %rd205, 10;
	and.b64  	%rd124, %rd123, 15;
	cvt.u32.u64 	%r193, %rd123;
	shr.u32 	%r194, %r193, 4;
	and.b32  	%r195, %r194, 1;
	xor.b32  	%r196, %r19, %r195;
	mul.wide.s32 	%rd125, %r196, 16;
	or.b64  	%rd126, %rd125, %rd124;
	cvt.u32.u64 	%r197, %rd22;
	shl.b64 	%rd127, %rd126, %r197;
	or.b64  	%rd128, %rd127, %rd122;
	shr.u64 	%rd129, %rd205, 15;
	and.b64  	%rd130, %rd129, 15;
	cvt.u32.u64 	%r198, %rd129;
	shr.u32 	%r199, %r198, 4;
	and.b32  	%r200, %r199, 1;
	xor.b32  	%r201, %r18, %r200;
	mul.wide.s32 	%rd131, %r201, 16;
	or.b64  	%rd132, %rd131, %rd130;
	cvt.u32.u64 	%r202, %rd23;
	shl.b64 	%rd133, %rd132, %r202;
	or.b64  	%rd134, %rd133, %rd128;
	shr.u64 	%rd135, %rd205, 20;
	and.b64  	%rd136, %rd135, 15;
	cvt.u32.u64 	%r203, %rd135;
	shr.u32 	%r204, %r203, 4;
	and.b32  	%r205, %r204, 1;
	xor.b32  	%r206, %r17, %r205;
	mul.wide.s32 	%rd137, %r206, 16;
	or.b64  	%rd138, %rd137, %rd136;
	cvt.u32.u64 	%r207, %rd24;
	shl.b64 	%rd139, %rd138, %r207;
	or.b64  	%rd140, %rd139, %rd134;
	shr.u64 	%rd141, %rd205, 25;
	and.b64  	%rd142, %rd141, 15;
	cvt.u32.u64 	%r208, %rd141;
	shr.u32 	%r209, %r208, 4;
	and.b32  	%r210, %r209, 1;
	xor.b32  	%r211, %r16, %r210;
	mul.wide.s32 	%rd143, %r211, 16;
	or.b64  	%rd144, %rd143, %rd142;
	cvt.u32.u64 	%r212, %rd25;
	shl.b64 	%rd145, %rd144, %r212;
	or.b64  	%rd146, %rd145, %rd140;
	shr.u64 	%rd147, %rd205, 30;
	and.b64  	%rd148, %rd147, 15;
	cvt.u32.u64 	%r213, %rd147;
	shr.u32 	%r214, %r213, 4;
	and.b32  	%r215, %r214, 1;
	xor.b32  	%r216, %r15, %r215;
	mul.wide.s32 	%rd149, %r216, 16;
	or.b64  	%rd150, %rd149, %rd148;
	cvt.u32.u64 	%r217, %rd26;
	shl.b64 	%rd151, %rd150, %r217;
	or.b64  	%rd152, %rd151, %rd146;
	shr.u64 	%rd153, %rd205, 35;
	and.b64  	%rd154, %rd153, 15;
	shr.u64 	%rd155, %rd205, 39;
	cvt.u32.u64 	%r218, %rd155;
	and.b32  	%r219, %r218, 1;
	xor.b32  	%r220, %r14, %r219;
	mul.wide.s32 	%rd156, %r220, 16;
	or.b64  	%rd157, %rd156, %rd154;
	cvt.u32.u64 	%r221, %rd27;
	shl.b64 	%rd158, %rd157, %r221;
	or.b64  	%rd159, %rd158, %rd152;
	shr.u64 	%rd160, %rd205, 40;
	and.b64  	%rd161, %rd160, 15;
	shr.u64 	%rd162, %rd205, 44;
	cvt.u32.u64 	%r222, %rd162;
	and.b32  	%r223, %r222, 1;
	xor.b32  	%r224, %r13, %r223;
	mul.wide.s32 	%rd163, %r224, 16;
	or.b64  	%rd164, %rd163, %rd161;
	cvt.u32.u64 	%r225, %rd28;
	shl.b64 	%rd165, %rd164, %r225;
	or.b64  	%rd166, %rd165, %rd159;
	shr.u64 	%rd167, %rd205, 45;
	and.b64  	%rd168, %rd167, 15;
	shr.u64 	%rd169, %rd205, 49;
	cvt.u32.u64 	%r226, %rd169;
	and.b32  	%r227, %r226, 1;
	xor.b32  	%r228, %r12, %r227;
	mul.wide.s32 	%rd170, %r228, 16;
	or.b64  	%rd171, %rd170, %rd168;
	cvt.u32.u64 	%r229, %rd29;
	shl.b64 	%rd172, %rd171, %r229;
	or.b64  	%rd173, %rd172, %rd166;
	shr.u64 	%rd174, %rd205, 50;
	and.b64  	%rd175, %rd174, 15;
	shr.u64 	%rd176, %rd205, 54;
	cvt.u32.u64 	%r230, %rd176;
	and.b32  	%r231, %r230, 1;
	xor.b32  	%r232, %r11, %r231;
	mul.wide.s32 	%rd177, %r232, 16;
	or.b64  	%rd178, %rd177, %rd175;
	cvt.u32.u64 	%r233, %rd30;
	shl.b64 	%rd179, %rd178, %r233;
	or.b64  	%rd180, %rd179, %rd173;
	shr.u64 	%rd181, %rd205, 55;
	and.b64  	%rd182, %rd181, 15;
	shr.u64 	%rd183, %rd205, 59;
	cvt.u32.u64 	%r234, %rd183;
	and.b32  	%r235, %r234, 1;
	xor.b32  	%r236, %r10, %r235;
	mul.wide.s32 	%rd184, %r236, 16;
	or.b64  	%rd185, %rd184, %rd182;
	cvt.u32.u64 	%r237, %rd31;
	shl.b64 	%rd186, %rd185, %r237;
	or.b64  	%rd205, %rd186, %rd180;
	add.s32 	%r274, %r274, 1;
	setp.ne.s32 	%p10, %r274, 0;
	@%p10 bra 	$L__BB0_11;
	add.s32 	%r272, %r272, 1;
	setp.ne.s32 	%p11, %r272, %r50;
	mul.hi.u32 	%r238, %r273, 954437177;
	shr.u32 	%r273, %r238, 2;
	@%p11 bra 	$L__BB0_10;
$L__BB0_13:
	ld.param.u64 	%rd196, [_Z16bruteForceKernelmmmmiPiS__param_3];
	ld.param.u64 	%rd195, [_Z16bruteForceKernelmmmmiPiS__param_2];
	setp.ne.s64 	%p12, %rd206, %rd195;
	setp.ne.s64 	%p13, %rd205, %rd196;
	or.pred  	%p14, %p12, %p13;
	@%p14 bra 	$L__BB0_27;
	ld.param.u64 	%rd197, [_Z16bruteForceKernelmmmmiPiS__param_6];
	setp.lt.s32 	%p15, %r50, 1;
	cvta.to.global.u64 	%rd187, %rd197;
	atom.global.exch.b32 	%r239, [%rd187], 1;
	setp.ne.s32 	%p16, %r239, 0;
	or.pred  	%p17, %p16, %p15;
	@%p17 bra 	$L__BB0_27;
	and.b32  	%r35, %r50, 15;
	setp.lt.u32 	%p18, %r50, 16;
	mov.b32 	%r277, 0;
	@%p18 bra 	$L__BB0_18;
	and.b32  	%r277, %r50, 2147483632;
	neg.s32 	%r275, %r277;
	add.s64 	%rd210, %rd2, 32;
	add.s64 	%rd209, %rd1, 32;
$L__BB0_17:
	.pragma "nounroll";
	ld.local.v4.u32 	{%r241, %r242, %r243, %r244}, [%rd210+-32];
	st.global.u32 	[%rd209+-32], %r241;
	st.global.u32 	[%rd209+-28], %r242;
	st.global.u32 	[%rd209+-24], %r243;
	st.global.u32 	[%rd209+-20], %r244;
	ld.local.v4.u32 	{%r245, %r246, %r247, %r248}, [%rd210+-16];
	st.global.u32 	[%rd209+-16], %r245;
	st.global.u32 	[%rd209+-12], %r246;
	st.global.u32 	[%rd209+-8], %r247;
	st.global.u32 	[%rd209+-4], %r248;
	ld.local.v4.u32 	{%r249, %r250, %r251, %r252}, [%rd210];
	st.global.u32 	[%rd209], %r249;
	st.global.u32 	[%rd209+4], %r250;
	st.global.u32 	[%rd209+8], %r251;
	st.global.u32 	[%rd209+12], %r252;
	ld.local.v4.u32 	{%r253, %r254, %r255, %r256}, [%rd210+16];
	st.global.u32 	[%rd209+16], %r253;
	st.global.u32 	[%rd209+20], %r254;
	st.global.u32 	[%rd209+24], %r255;
	st.global.u32 	[%rd209+28], %r256;
	add.s32 	%r275, %r275, 16;
	add.s64 	%rd210, %rd210, 64;
	add.s64 	%rd209, %rd209, 64;
	setp.ne.s32 	%p19, %r275, 0;
	@%p19 bra 	$L__BB0_17;
$L__BB0_18:
	setp.eq.s32 	%p20, %r35, 0;
	@%p20 bra 	$L__BB0_27;
	and.b32  	%r41, %r50, 7;
	setp.lt.u32 	%p21, %r35, 8;
	@%p21 bra 	$L__BB0_21;
	mul.wide.u32 	%rd188, %r277, 4;
	add.s64 	%rd189, %rd2, %rd188;
	ld.local.u32 	%r257, [%rd189];
	add.s64 	%rd190, %rd1, %rd188;
	st.global.u32 	[%rd190], %r257;
	ld.local.u32 	%r258, [%rd189+4];
	st.global.u32 	[%rd190+4], %r258;
	ld.local.u32 	%r259, [%rd189+8];
	st.global.u32 	[%rd190+8], %r259;
	ld.local.u32 	%r260, [%rd189+12];
	st.global.u32 	[%rd190+12], %r260;
	ld.local.u32 	%r261, [%rd189+16];
	st.global.u32 	[%rd190+16], %r261;
	ld.local.u32 	%r262, [%rd189+20];
	st.global.u32 	[%rd190+20], %r262;
	ld.local.u32 	%r263, [%rd189+24];
	st.global.u32 	[%rd190+24], %r263;
	ld.local.u32 	%r264, [%rd189+28];
	st.global.u32 	[%rd190+28], %r264;
	add.s32 	%r277, %r277, 8;
$L__BB0_21:
	setp.eq.s32 	%p22, %r41, 0;
	@%p22 bra 	$L__BB0_27;
	and.b32  	%r44, %r50, 3;
	setp.lt.u32 	%p23, %r41, 4;
	@%p23 bra 	$L__BB0_24;
	mul.wide.u32 	%rd191, %r277, 4;
	add.s64 	%rd192, %rd2, %rd191;
	ld.local.u32 	%r265, [%rd192];
	add.s64 	%rd193, %rd1, %rd191;
	st.global.u32 	[%rd193], %r265;
	ld.local.u32 	%r266, [%rd192+4];
	st.global.u32 	[%rd193+4], %r266;
	ld.local.u32 	%r267, [%rd192+8];
	st.global.u32 	[%rd193+8], %r267;
	ld.local.u32 	%r268, [%rd192+12];
	st.global.u32 	[%rd193+12], %r268;
	add.s32 	%r277, %r277, 4;
$L__BB0_24:
	setp.eq.s32 	%p24, %r44, 0;
	@%p24 bra 	$L__BB0_27;
	mul.wide.u32 	%rd194, %r277, 4;
	add.s64 	%rd212, %rd1, %rd194;
	add.s64 	%rd211, %rd2, %rd194;
	neg.s32 	%r279, %r44;
$L__BB0_26:
	.pragma "nounroll";
	ld.local.u32 	%r269, [%rd211];
	st.global.u32 	[%rd212], %r269;
	add.s64 	%rd212, %rd212, 4;
	add.s64 	%rd211, %rd211, 4;
	add.s32 	%r279, %r279, 1;
	setp.ne.s32 	%p25, %r279, 0;
	@%p25 bra 	$L__BB0_26;
$L__BB0_27:
	ret;

}


// ===== COMPILED SASS (sm_100) =====

	.target	sm_100

	.elftype	@"ET_EXEC"


//--------------------- .note.nv.tkinfo           --------------------------
	.section	.note.nv.tkinfo,"",@"SHT_NOTE"
	.sectionflags	@"SHF_NOTE_NV_TKINFO"
	.tkinfo
        /*0018*/ 	.word	0x00000002
        /*0030*/ 	.string	""
        /*0030*/ 	.string	"ptxas"
        /*0030*/ 	.string	"Cuda compilation tools, release 13.0, V13.0.88"
        /*0030*/ 	.string	"Build cuda_13.0.r13.0/compiler.36424714_0"
        /*0030*/ 	.string	"-arch sm_100 -m 64 "



//--------------------- .note.nv.cuinfo           --------------------------
	.section	.note.nv.cuinfo,"",@"SHT_NOTE"
	.sectionflags	@"SHF_NOTE_NV_CUINFO"
        /*0018*/ 	.short	0x0002
        /*001a*/ 	.short	0x0064
        /*001c*/ 	.short	0x0082
	.zero		2


//--------------------- .nv.info                  --------------------------
	.section	.nv.info,"",@"SHT_CUDA_INFO"
	.align	4


	//----- nvinfo : EIATTR_REGCOUNT
	.align		4
        /*0000*/ 	.byte	0x04, 0x2f
        /*0002*/ 	.short	(.L_2 - .L_1)
	.align		4
.L_1:
        /*0004*/ 	.word	index@(_Z16bruteForceKernelmmmmiPiS_)
        /*0008*/ 	.word	0x00000038


	//----- nvinfo : EIATTR_FRAME_SIZE
	.align		4
.L_2:
        /*000c*/ 	.byte	0x04, 0x11
        /*000e*/ 	.short	(.L_4 - .L_3)
	.align		4
.L_3:
        /*0010*/ 	.word	index@(_Z16bruteForceKernelmmmmiPiS_)
        /*0014*/ 	.word	0x00000020


	//----- nvinfo : EIATTR_MIN_STACK_SIZE
	.align		4
.L_4:
        /*0018*/ 	.byte	0x04, 0x12
        /*001a*/ 	.short	(.L_6 - .L_5)
	.align		4
.L_5:
        /*001c*/ 	.word	index@(_Z16bruteForceKernelmmmmiPiS_)
        /*0020*/ 	.word	0x00000020
.L_6:


//--------------------- .nv.compat                --------------------------
	.section	.nv.compat,"",@"SHT_CUDA_COMPAT_INFO"
	.align	4
        /*0000*/ 	.byte	0x02, 0x09, 0x00, 0x00, 0x02, 0x02, 0x01, 0x00, 0x02, 0x05, 0x05, 0x00, 0x03, 0x07, 0x01, 0x01
        /*0010*/ 	.byte	0x02, 0x03, 0x00, 0x00, 0x02, 0x06, 0x01, 0x00, 0x04, 0x0b, 0x08, 0x00, 0x09, 0x00, 0x00, 0x00
        /*0020*/ 	.byte	0x00, 0x00, 0x00, 0x00


//--------------------- .nv.info._Z16bruteForceKernelmmmmiPiS_ --------------------------
	.section	.nv.info._Z16bruteForceKernelmmmmiPiS_,"",@"SHT_CUDA_INFO"
	.sectionflags	@""
	.align	4


	//----- nvinfo : EIATTR_CUDA_API_VERSION
	.align		4
        /*0000*/ 	.byte	0x04, 0x37
        /*0002*/ 	.short	(.L_8 - .L_7)
.L_7:
        /*0004*/ 	.word	0x00000082


	//----- nvinfo : EIATTR_KPARAM_INFO
	.align		4
.L_8:
        /*0008*/ 	.byte	0x04, 0x17
        /*000a*/ 	.short	(.L_10 - .L_9)
.L_9:
        /*000c*/ 	.word	0x00000000
        /*0010*/ 	.short	0x0006
        /*0012*/ 	.short	0x0030
        /*0014*/ 	.byte	0x00, 0xf5, 0x21, 0x00


	//----- nvinfo : EIATTR_KPARAM_INFO
	.align		4
.L_10:
        /*0018*/ 	.byte	0x04, 0x17
        /*001a*/ 	.short	(.L_12 - .L_11)
.L_11:
        /*001c*/ 	.word	0x00000000
        /*0020*/ 	.short	0x0005
        /*0022*/ 	.short	0x0028
        /*0024*/ 	.byte	0x00, 0xf5, 0x21, 0x00


	//----- nvinfo : EIATTR_KPARAM_INFO
	.align		4
.L_12:
        /*0028*/ 	.byte	0x04, 0x17
        /*002a*/ 	.short	(.L_14 - .L_13)
.L_13:
        /*002c*/ 	.word	0x00000000
        /*0030*/ 	.short	0x0004
        /*0032*/ 	.short	0x0020
        /*0034*/ 	.byte	0x00, 0xf0, 0x11, 0x00


	//----- nvinfo : EIATTR_KPARAM_INFO
	.align		4
.L_14:
        /*0038*/ 	.byte	0x04, 0x17
        /*003a*/ 	.short	(.L_16 - .L_15)
.L_15:
        /*003c*/ 	.word	0x00000000
        /*0040*/ 	.short	0x0003
        /*0042*/ 	.short	0x0018
        /*0044*/ 	.byte	0x00, 0xf0, 0x21, 0x00


	//----- nvinfo : EIATTR_KPARAM_INFO
	.align		4
.L_16:
        /*0048*/ 	.byte	0x04, 0x17
        /*004a*/ 	.short	(.L_18 - .L_17)
.L_17:
        /*004c*/ 	.word	0x00000000
        /*0050*/ 	.short	0x0002
        /*0052*/ 	.short	0x0010
        /*0054*/ 	.byte	0x00, 0xf0, 0x21, 0x00


	//----- nvinfo : EIATTR_KPARAM_INFO
	.align		4
.L_18:
        /*0058*/ 	.byte	0x04, 0x17
        /*005a*/ 	.short	(.L_20 - .L_19)
.L_19:
        /*005c*/ 	.word	0x00000000
        /*0060*/ 	.short	0x0001
        /*0062*/ 	.short	0x0008
        /*0064*/ 	.byte	0x00, 0xf0, 0x21, 0x00


	//----- nvinfo : EIATTR_KPARAM_INFO
	.align		4
.L_20:
        /*0068*/ 	.byte	0x04, 0x17
        /*006a*/ 	.short	(.L_22 - .L_21)
.L_21:
        /*006c*/ 	.word	0x00000000
        /*0070*/ 	.short	0x0000
        /*0072*/ 	.short	0x0000
        /*0074*/ 	.byte	0x00, 0xf0, 0x21, 0x00


	//----- nvinfo : EIATTR_SPARSE_MMA_MASK
	.align		4
.L_22:
        /*0078*/ 	.byte	0x03, 0x50
        /*007a*/ 	.short	0x0000


	//----- nvinfo : EIATTR_MAXREG_COUNT
	.align		4
        /*007c*/ 	.byte	0x03, 0x1b
        /*007e*/ 	.short	0x00ff


	//----- nvinfo : EIATTR_MERCURY_ISA_VERSION
	.align		4
        /*0080*/ 	.byte	0x03, 0x5f
        /*0082*/ 	.short	0x0101


	//----- nvinfo : EIATTR_VRC_CTA_INIT_COUNT
	.align		4
        /*0084*/ 	.byte	0x02, 0x4a
	.zero		1
	.zero		1


	//----- nvinfo : EIATTR_EXIT_INSTR_OFFSETS
	.align		4
        /*0088*/ 	.byte	0x04, 0x1c
        /*008a*/ 	.short	(.L_24 - .L_23)


	//   ....[0]....
.L_23:
        /*008c*/ 	.word	0x000004d0


	//   ....[1]....
        /*0090*/ 	.word	0x000015d0


	//   ....[2]....
        /*0094*/ 	.word	0x00001650


	//   ....[3]....
        /*0098*/ 	.word	0x000018f0


	//   ....[4]....
        /*009c*/ 	.word	0x00001a40


	//   ....[5]....
        /*00a0*/ 	.word	0x00001b40


	//   ....[6]....
        /*00a4*/ 	.word	0x00001c30


	//----- nvinfo : EIATTR_CRS_STACK_SIZE
	.align		4
.L_24:
        /*00a8*/ 	.byte	0x04, 0x1e
        /*00aa*/ 	.short	(.L_26 - .L_25)
.L_25:
        /*00ac*/ 	.word	0x00000000


	//----- nvinfo : EIATTR_CBANK_PARAM_SIZE
	.align		4
.L_26:
        /*00b0*/ 	.byte	0x03, 0x19
        /*00b2*/ 	.short	0x0038


	//----- nvinfo : EIATTR_PARAM_CBANK
	.align		4
        /*00b4*/ 	.byte	0x04, 0x0a
        /*00b6*/ 	.short	(.L_28 - .L_27)
	.align		4
.L_27:
        /*00b8*/ 	.word	index@(.nv.constant0._Z16bruteForceKernelmmmmiPiS_)
        /*00bc*/ 	.short	0x0380
        /*00be*/ 	.short	0x0038


	//----- nvinfo : EIATTR_SW_WAR
	.align		4
.L_28:
        /*00c0*/ 	.byte	0x04, 0x36
        /*00c2*/ 	.short	(.L_30 - .L_29)
.L_29:
        /*00c4*/ 	.word	0x00000008
.L_30:


//--------------------- .nv.callgraph             --------------------------
	.section	.nv.callgraph,"",@"SHT_CUDA_CALLGRAPH"
	.align	4
	.sectionentsize	8
	.align		4
        /*0000*/ 	.word	0x00000000
	.align		4
        /*0004*/ 	.word	0xffffffff
	.align		4
        /*0008*/ 	.word	0x00000000
	.align		4
        /*000c*/ 	.word	0xfffffffe
	.align		4
        /*0010*/ 	.word	0x00000000
	.align		4
        /*0014*/ 	.word	0xfffffffd
	.align		4
        /*0018*/ 	.word	0x00000000
	.align		4
        /*001c*/ 	.word	0xfffffffc


//--------------------- .nv.constant3             --------------------------
	.section	.nv.constant3,"a",@progbits
	.align	4
.nv.constant3:
	.type		deviceQuarterTurns,@object
	.size		deviceQuarterTurns,(.L_0 - deviceQuarterTurns)
deviceQuarterTurns:
	.zero		960
.L_0:


//--------------------- .text._Z16bruteForceKernelmmmmiPiS_ --------------------------
	.section	.text._Z16bruteForceKernelmmmmiPiS_,"ax",@progbits
	.align	128
        .global         _Z16bruteForceKernelmmmmiPiS_
        .type           _Z16bruteForceKernelmmmmiPiS_,@function
        .size           _Z16bruteForceKernelmmmmiPiS_,(.L_x_17 - _Z16bruteForceKernelmmmmiPiS_)
        .other          _Z16bruteForceKernelmmmmiPiS_,@"STO_CUDA_ENTRY STV_DEFAULT"
_Z16bruteForceKernelmmmmiPiS_:
.text._Z16bruteForceKernelmmmmiPiS_:
[----:B------:R-:W0:Y:S01]  /*0000*/  LDC R1, c[0x0][0x37c] ;  /* 0x0000df00ff017b82 */ /* 0x000e220000000800 */
[----:B------:R-:W1:Y:S01]  /*0010*/  S2R R3, SR_TID.X ;  /* 0x0000000000037919 */ /* 0x000e620000002100 */
[----:B------:R-:W2:Y:S06]  /*0020*/  LDCU UR9, c[0x0][0x3a0] ;  /* 0x00007400ff0977ac */ /* 0x000eac0008000800 */
[----:B------:R-:W1:Y:S01]  /*0030*/  S2UR UR4, SR_CTAID.X ;  /* 0x00000000000479c3 */ /* 0x000e620000002500 */
[----:B0-----:R-:W-:Y:S01]  /*0040*/  VIADD R1, R1, 0xffffffe0 ;  /* 0xffffffe001017836 */ /* 0x001fe20000000000 */
[----:B------:R-:W0:Y:S04]  /*0050*/  LDCU.64 UR6, c[0x0][0x380] ;  /* 0x00007000ff0677ac */ /* 0x000e280008000a00 */
[----:B------:R-:W-:Y:S01]  /*0060*/  R2UR UR16, R1 ;  /* 0x00000000011072ca */ /* 0x000fe200000e0000 */
[----:B------:R-:W3:Y:S01]  /*0070*/  LDCU.64 UR10, c[0x0][0x388] ;  /* 0x00007100ff0a77ac */ /* 0x000ee20008000a00 */
[----:B------:R-:W1:Y:S01]  /*0080*/  LDC R0, c[0x0][0x360] ;  /* 0x0000d800ff007b82 */ /* 0x000e620000000800 */
[----:B------:R-:W-:Y:S01]  /*0090*/  UMOV UR8, 0x1 ;  /* 0x0000000100087882 */ /* 0x000fe20000000000 */
[----:B------:R-:W-:Y:S01]  /*00a0*/  UMOV UR5, URZ ;  /* 0x000000ff00057c82 */ /* 0x000fe20008000000 */
[----:B--2---:R-:W-:Y:S01]  /*00b0*/  UISETP.GE.AND UP1, UPT, UR9, 0x1, UPT ;  /* 0x000000010900788c */ /* 0x004fe2000bf26270 */
[----:B0-----:R-:W-:-:S02]  /*00c0*/  IMAD.U32 R2, RZ, RZ, UR6 ;  /* 0x00000006ff027e24 */ /* 0x001fc4000f8e00ff */
[----:B---3--:R-:W-:Y:S02]  /*00d0*/  IMAD.U32 R7, RZ, RZ, UR10 ;  /* 0x0000000aff077e24 */ /* 0x008fe4000f8e00ff */
[----:B------:R-:W-:Y:S02]  /*00e0*/  IMAD.U32 R4, RZ, RZ, UR11 ;  /* 0x0000000bff047e24 */ /* 0x000fe4000f8e00ff */
[----:B-1----:R-:W-:Y:S02]  /*00f0*/  IMAD R0, R0, UR4, R3 ;  /* 0x0000000400007c24 */ /* 0x002fe4000f8e0203 */
[----:B------:R-:W-:Y:S01]  /*0100*/  IMAD.U32 R3, RZ, RZ, UR7 ;  /* 0x00000007ff037e24 */ /* 0x000fe2000f8e00ff */
[----:B------:R-:W-:Y:S06]  /*0110*/  BRA.U !UP1, `(.L_x_0) ;  /* 0x0000000109e07547 */ /* 0x000fec000b800000 */
[----:B------:R-:W-:Y:S02]  /*0120*/  UISETP.GE.U32.AND UP0, UPT, UR9, 0x4, UPT ;  /* 0x000000040900788c */ /* 0x000fe4000bf06070 */
[----:B------:R-:W-:Y:S01]  /*0130*/  ULOP3.LUT UR10, UR9, 0x3, URZ, 0xc0, !UPT ;  /* 0x00000003090a7892 */ /* 0x000fe2000f8ec0ff */
[----:B------:R-:W-:Y:S01]  /*0140*/  UMOV UR8, 0x1 ;  /* 0x0000000100087882 */ /* 0x000fe20000000000 */
[----:B------:R-:W-:-:S05]  /*0150*/  UMOV UR5, URZ ;  /* 0x000000ff00057c82 */ /* 0x000fca0008000000 */
[----:B------:R-:W-:Y:S05]  /*0160*/  BRA.U !UP0, `(.L_x_1) ;  /* 0x0000000108a47547 */ /* 0x000fea000b800000 */
[----:B------:R-:W-:Y:S01]  /*0170*/  ULOP3.LUT UR11, UR9, 0x7ffffffc, URZ, 0xc0, !UPT ;  /* 0x7ffffffc090b7892 */ /* 0x000fe2000f8ec0ff */
[----:B------:R-:W-:Y:S01]  /*0180*/  UMOV UR4, URZ ;  /* 0x000000ff00047c82 */ /* 0x000fe20008000000 */
[----:B------:R-:W-:Y:S02]  /*0190*/  UMOV UR8, 0x1 ;  /* 0x0000000100087882 */ /* 0x000fe40000000000 */
[----:B------:R-:W-:Y:S01]  /*01a0*/  UISETP.GT.AND UP0, UPT, UR11, URZ, UPT ;  /* 0x000000ff0b00728c */ /* 0x000fe2000bf04270 */
[----:B------:R-:W-:-:S08]  /*01b0*/  UMOV UR5, URZ ;  /* 0x000000ff00057c82 */ /* 0x000fd00008000000 */
[----:B------:R-:W-:Y:S05]  /*01c0*/  BRA.U !UP0, `(.L_x_2) ;  /* 0x0000000108707547 */ /* 0x000fea000b800000 */
[----:B------:R-:W-:Y:S02]  /*01d0*/  UIADD3 UR6, UPT, UPT, UR11, -UR4, URZ ;  /* 0x800000040b067290 */ /* 0x000fe4000fffe0ff */
[----:B------:R-:W-:Y:S02]  /*01e0*/  UPLOP3.LUT UP0, UPT, UPT, UPT, UPT, 0x80, 0x8 ;  /* 0x000000000008789c */ /* 0x000fe40003f0f070 */
[----:B------:R-:W-:-:S09]  /*01f0*/  UISETP.GT.AND UP2, UPT, UR6, 0xc, UPT ;  /* 0x0000000c0600788c */ /* 0x000fd2000bf44270 */
[----:B------:R-:W-:Y:S05]  /*0200*/  BRA.U !UP2, `(.L_x_3) ;  /* 0x000000010a287547 */ /* 0x000fea000b800000 */
[----:B------:R-:W-:Y:S02]  /*0210*/  UIADD3 UR12, UPT, UPT, UR11, -0xc, URZ ;  /* 0xfffffff40b0c7890 */ /* 0x000fe4000fffe0ff */
[----:B------:R-:W-:-:S11]  /*0220*/  UPLOP3.LUT UP0, UPT, UPT, UPT, UPT, 0x40, 0x4 ;  /* 0x000000000004789c */ /* 0x000fd60003f0e870 */
.L_x_4:
[----:B------:R-:W-:Y:S02]  /*0230*/  UIADD3 UR4, UPT, UPT, UR4, 0x10, URZ ;  /* 0x0000001004047890 */ /* 0x000fe4000fffe0ff */
[----:B------:R-:W-:Y:S02]  /*0240*/  UIMAD UR5, UR5, 0x3e810000, URZ ;  /* 0x3e810000050578a4 */ /* 0x000fe4000f8e02ff */
[----:B------:R-:W-:Y:S02]  /*0250*/  UISETP.GE.AND UP2, UPT, UR4, UR12, UPT ;  /* 0x0000000c0400728c */ /* 0x000fe4000bf46270 */
[----:B------:R-:W-:Y:S02]  /*0260*/  UIMAD.WIDE.U32 UR6, UR8, 0x3e810000, URZ ;  /* 0x3e810000080678a5 */ /* 0x000fe4000f8e00ff */
[----:B------:R-:W-:-:S04]  /*0270*/  UIMAD UR5, UR8, -0x6ab01de2, UR5 ;  /* 0x954fe21e080578a4 */ /* 0x000fc8000f8e0205 */
[----:B------:R-:W-:Y:S01]  /*0280*/  UIADD3 UR5, UPT, UPT, UR7, UR5, URZ ;  /* 0x0000000507057290 */ /* 0x000fe2000fffe0ff */
[----:B------:R-:W-:Y:S01]  /*0290*/  UMOV UR8, UR6 ;  /* 0x0000000600087c82 */ /* 0x000fe20008000000 */
[----:B------:R-:W-:Y:S10]  /*02a0*/  BRA.U !UP2, `(.L_x_4) ;  /* 0xfffffffd0ae07547 */ /* 0x000ff4000b83ffff */
.L_x_3:
[----:B------:R-:W-:-:S04]  /*02b0*/  UIADD3 UR6, UPT, UPT, UR11, -UR4, URZ ;  /* 0x800000040b067290 */ /* 0x000fc8000fffe0ff */
[----:B------:R-:W-:-:S09]  /*02c0*/  UISETP.GT.AND UP2, UPT, UR6, 0x4, UPT ;  /* 0x000000040600788c */ /* 0x000fd2000bf44270 */
[----:B------:R-:W-:Y:S05]  /*02d0*/  BRA.U !UP2, `(.L_x_5) ;  /* 0x000000010a247547 */ /* 0x000fea000b800000 */
[----:B------:R-:W-:Y:S02]  /*02e0*/  UIMAD.WIDE.U32 UR6, UR8, 0x19a10, URZ ;  /* 0x00019a10080678a5 */ /* 0x000fe4000f8e00ff */
[----:B------:R-:W-:Y:S02]  /*02f0*/  UIMAD UR5, UR5, 0x19a10, URZ ;  /* 0x00019a10050578a4 */ /* 0x000fe4000f8e02ff */
[----:B------:R-:W-:Y:S02]  /*0300*/  UIADD3 UR4, UPT, UPT, UR4, 0x8, URZ ;  /* 0x0000000804047890 */ /* 0x000fe4000fffe0ff */
[----:B------:R-:W-:Y:S02]  /*0310*/  UIADD3 UR5, UPT, UPT, UR7, UR5, URZ ;  /* 0x0000000507057290 */ /* 0x000fe4000fffe0ff */
[----:B------:R-:W-:Y:S02]  /*0320*/  UIMAD.WIDE.U32 UR6, UR6, 0x19a10, URZ ;  /* 0x00019a10060678a5 */ /* 0x000fe4000f8e00ff */
[----:B------:R-:W-:-:S02]  /*0330*/  UIMAD UR5, UR5, 0x19a10, URZ ;  /* 0x00019a10050578a4 */ /* 0x000fc4000f8e02ff */
[----:B------:R-:W-:Y:S02]  /*0340*/  UPLOP3.LUT UP0, UPT, UPT, UPT, UPT, 0x40, 0x4 ;  /* 0x000000000004789c */ /* 0x000fe40003f0e870 */
[----:B------:R-:W-:Y:S01]  /*0350*/  UIADD3 UR5, UPT, UPT, UR7, UR5, URZ ;  /* 0x0000000507057290 */ /* 0x000fe2000fffe0ff */
[----:B------:R-:W-:-:S11]  /*0360*/  UMOV UR8, UR6 ;  /* 0x0000000600087c82 */ /* 0x000fd60008000000 */
.L_x_5:
[----:B------:R-:W-:-:S09]  /*0370*/  UISETP.NE.OR UP0, UPT, UR4, UR11, UP0 ;  /* 0x0000000b0400728c */ /* 0x000fd20008705670 */
[----:B------:R-:W-:Y:S05]  /*0380*/  BRA.U !UP0, `(.L_x_1) ;  /* 0x00000001081c7547 */ /* 0x000fea000b800000 */
.L_x_2:
[----:B------:R-:W-:Y:S02]  /*0390*/  UIADD3 UR4, UPT, UPT, UR4, 0x4, URZ ;  /* 0x0000000404047890 */ /* 0x000fe4000fffe0ff */
[----:B------:R-:W-:Y:S02]  /*03a0*/  UIMAD.WIDE.U32 UR6, UR8, 0x19a10, URZ ;  /* 0x00019a10080678a5 */ /* 0x000fe4000f8e00ff */
[----:B------:R-:W-:Y:S02]  /*03b0*/  UISETP.NE.AND UP0, UPT, UR4, UR11, UPT ;  /* 0x0000000b0400728c */ /* 0x000fe4000bf05270 */
[----:B------:R-:W-:-:S03]  /*03c0*/  UIMAD UR5, UR5, 0x19a10, URZ ;  /* 0x00019a10050578a4 */ /* 0x000fc6000f8e02ff */
[----:B------:R-:W-:Y:S01]  /*03d0*/  UMOV UR8, UR6 ;  /* 0x0000000600087c82 */ /* 0x000fe20008000000 */
[----:B------:R-:W-:-:S03]  /*03e0*/  UIADD3 UR5, UPT, UPT, UR7, UR5, URZ ;  /* 0x0000000507057290 */ /* 0x000fc6000fffe0ff */
[----:B------:R-:W-:Y:S09]  /*03f0*/  BRA.U UP0, `(.L_x_2) ;  /* 0xfffffffd00e47547 */ /* 0x000ff2000b83ffff */
.L_x_1:
[----:B------:R-:W-:-:S09]  /*0400*/  UISETP.NE.AND UP0, UPT, UR10, URZ, UPT ;  /* 0x000000ff0a00728c */ /* 0x000fd2000bf05270 */
[----:B------:R-:W-:Y:S05]  /*0410*/  BRA.U !UP0, `(.L_x_0) ;  /* 0x0000000108207547 */ /* 0x000fea000b800000 */
[----:B------:R-:W-:-:S05]  /*0420*/  UMOV UR4, URZ ;  /* 0x000000ff00047c82 */ /* 0x000fca0008000000 */
.L_x_6:
[----:B------:R-:W-:Y:S02]  /*0430*/  UIADD3 UR4, UPT, UPT, UR4, 0x1, URZ ;  /* 0x0000000104047890 */ /* 0x000fe4000fffe0ff */
[----:B------:R-:W-:Y:S02]  /*0440*/  UIMAD.WIDE.U32 UR6, UR8, 0x12, URZ ;  /* 0x00000012080678a5 */ /* 0x000fe4000f8e00ff */
[----:B------:R-:W-:Y:S02]  /*0450*/  UISETP.NE.AND UP0, UPT, UR4, UR10, UPT ;  /* 0x0000000a0400728c */ /* 0x000fe4000bf05270 */
[----:B------:R-:W-:-:S03]  /*0460*/  UIMAD UR5, UR5, 0x12, URZ ;  /* 0x00000012050578a4 */ /* 0x000fc6000f8e02ff */
[----:B------:R-:W-:Y:S01]  /*0470*/  UMOV UR8, UR6 ;  /* 0x0000000600087c82 */ /* 0x000fe20008000000 */
[----:B------:R-:W-:-:S03]  /*0480*/  UIADD3 UR5, UPT, UPT, UR7, UR5, URZ ;  /* 0x0000000507057290 */ /* 0x000fc6000fffe0ff */
[----:B------:R-:W-:Y:S09]  /*0490*/  BRA.U UP0, `(.L_x_6) ;  /* 0xfffffffd00e47547 */ /* 0x000ff2000b83ffff */
.L_x_0:
[----:B------:R-:W-:Y:S01]  /*04a0*/  IMAD.U32 R5, RZ, RZ, UR5 ;  /* 0x00000005ff057e24 */ /* 0x000fe2000f8e00ff */
[----:B------:R-:W-:-:S04]  /*04b0*/  ISETP.LT.U32.AND P0, PT, R0, UR8, PT ;  /* 0x0000000800007c0c */ /* 0x000fc8000bf01070 */
[----:B------:R-:W-:-:S13]  /*04c0*/  ISETP.GT.U32.AND.EX P0, PT, R5, RZ, PT, P0 ;  /* 0x000000ff0500720c */ /* 0x000fda0003f04100 */
[----:B------:R-:W-:Y:S05]  /*04d0*/  @!P0 EXIT ;  /* 0x000000000000894d */ /* 0x000fea0003800000 */
[----:B------:R-:W-:Y:S05]  /*04e0*/  BRA.U !UP1, `(.L_x_7) ;  /* 0x0000001109247547 */ /* 0x000fea000b800000 */
[----:B------:R-:W-:-:S05]  /*04f0*/  UMOV UR4, URZ ;  /* 0x000000ff00047c82 */ /* 0x000fca0008000000 */
.L_x_10:
[----:B------:R-:W-:Y:S01]  /*0500*/  IMAD.HI.U32 R5, R0, 0x38e38e39, RZ ;  /* 0x38e38e3900057827 */ /* 0x000fe200078e00ff */
[----:B------:R-:W0:Y:S01]  /*0510*/  LDCU UR9, c[0x0][0x3a0] ;  /* 0x00007400ff0977ac */ /* 0x000e220008000800 */
[----:B------:R-:W-:Y:S03]  /*0520*/  BSSY.RECONVERGENT B0, `(.L_x_8) ;  /* 0x0000102000007945 */ /* 0x000fe60003800200 */
[----:B------:R-:W-:Y:S01]  /*0530*/  SHF.R.U32.HI R5, RZ, 0x2, R5 ;  /* 0x00000002ff057819 */ /* 0x000fe20000011605 */
[----:B------:R-:W-:Y:S02]  /*0540*/  ULEA UR5, UR4, UR16, 0x2 ;  /* 0x0000001004057291 */ /* 0x000fe4000f8e10ff */
[----:B------:R-:W-:Y:S02]  /*0550*/  UIADD3 UR4, UPT, UPT, UR4, 0x1, URZ ;  /* 0x0000000104047890 */ /* 0x000fe4000fffe0ff */
[----:B------:R-:W-:-:S05]  /*0560*/  IMAD R48, R5, -0x12, R0 ;  /* 0xffffffee05307824 */ /* 0x000fca00078e0200 */
[----:B------:R-:W-:Y:S01]  /*0570*/  PRMT R5, R48, 0x9910, RZ ;  /* 0x0000991030057816 */ /* 0x000fe200000000ff */
[----:B------:R1:W-:Y:S01]  /*0580*/  STL [UR5], R48 ;  /* 0x00000030ff007987 */ /* 0x0003e20008100805 */
[----:B0-----:R-:W-:-:S03]  /*0590*/  UISETP.NE.AND UP0, UPT, UR4, UR9, UPT ;  /* 0x000000090400728c */ /* 0x001fc6000bf05270 */
[----:B------:R-:W-:-:S05]  /*05a0*/  IMAD R5, R5, 0x56, RZ ;  /* 0x0000005605057824 */ /* 0x000fca00078e02ff */
[----:B------:R-:W-:-:S04]  /*05b0*/  LOP3.LUT R5, R5, 0xffff, RZ, 0xc0, !PT ;  /* 0x0000ffff05057812 */ /* 0x000fc800078ec0ff */
[----:B------:R-:W-:-:S04]  /*05c0*/  SHF.R.U32.HI R5, RZ, 0x8, R5 ;  /* 0x00000008ff057819 */ /* 0x000fc80000011605 */
[C---:B------:R-:W-:Y:S02]  /*05d0*/  LOP3.LUT R6, R5.reuse, 0xffff, RZ, 0xc0, !PT ;  /* 0x0000ffff05067812 */ /* 0x040fe400078ec0ff */
[----:B------:R-:W-:-:S03]  /*05e0*/  PRMT R5, R5, 0x9910, RZ ;  /* 0x0000991005057816 */ /* 0x000fc600000000ff */
[----:B------:R-:W-:Y:S02]  /*05f0*/  IMAD R49, R6, 0xa0, RZ ;  /* 0x000000a006317824 */ /* 0x000fe400078e02ff */
[----:B------:R-:W-:Y:S02]  /*0600*/  IMAD R5, R5, 0x3, RZ ;  /* 0x0000000305057824 */ /* 0x000fe400078e02ff */
[----:B------:R-:W0:Y:S02]  /*0610*/  LDC.64 R46, c[0x3][R49+0x68] ;  /* 0x00c01a00312e7b82 */ /* 0x000e240000000a00 */
[----:B------:R-:W-:-:S05]  /*0620*/  IMAD.MOV R5, RZ, RZ, -R5 ;  /* 0x000000ffff057224 */ /* 0x000fca00078e0a05 */
[----:B------:R-:W-:Y:S01]  /*0630*/  PRMT R5, R5, 0x7710, RZ ;  /* 0x0000771005057816 */ /* 0x000fe200000000ff */
[----:B------:R-:W2:Y:S04]  /*0640*/  LDC.64 R36, c[0x3][R49+0x40] ;  /* 0x00c0100031247b82 */ /* 0x000ea80000000a00 */
[----:B------:R-:W-:-:S04]  /*0650*/  IMAD.IADD R5, R48, 0x1, R5 ;  /* 0x0000000130057824 */ /* 0x000fc800078e0205 */
[----:B------:R-:W3:Y:S01]  /*0660*/  LDC.64 R28, c[0x3][R49+0x60] ;  /* 0x00c01800311c7b82 */ /* 0x000ee20000000a00 */
[----:B------:R-:W-:-:S04]  /*0670*/  LOP3.LUT R5, R5, 0xff, RZ, 0xc0, !PT ;  /* 0x000000ff05057812 */ /* 0x000fc800078ec0ff */
[C---:B------:R-:W-:Y:S02]  /*0680*/  ISETP.NE.AND P0, PT, R5.reuse, 0x2, PT ;  /* 0x000000020500780c */ /* 0x040fe40003f05270 */
[----:B------:R-:W-:Y:S01]  /*0690*/  ISETP.NE.AND P1, PT, R5, 0x1, PT ;  /* 0x000000010500780c */ /* 0x000fe20003f25270 */
[----:B------:R-:W4:Y:S08]  /*06a0*/  LDC.64 R30, c[0x3][R49+0x58] ;  /* 0x00c01600311e7b82 */ /* 0x000f300000000a00 */
[----:B------:R-:W5:Y:S08]  /*06b0*/  LDC.64 R32, c[0x3][R49+0x50] ;  /* 0x00c0140031207b82 */ /* 0x000f700000000a00 */
[----:B------:R-:W5:Y:S08]  /*06c0*/  LDC.64 R34, c[0x3][R49+0x48] ;  /* 0x00c0120031227b82 */ /* 0x000f700000000a00 */
[----:B------:R-:W5:Y:S01]  /*06d0*/  LDC.64 R38, c[0x3][R49+0x18] ;  /* 0x00c0060031267b82 */ /* 0x000f620000000a00 */
[----:B0-----:R-:W-:-:S02]  /*06e0*/  IMAD R5, R46, 0x5, RZ ;  /* 0x000000052e057824 */ /* 0x001fc400078e02ff */
[----:B------:R-:W-:-:S05]  /*06f0*/  IMAD R6, R47, 0x5, RZ ;  /* 0x000000052f067824 */ /* 0x000fca00078e02ff */
[----:B------:R-:W0:Y:S01]  /*0700*/  LDC.64 R40, c[0x3][R49+0x10] ;  /* 0x00c0040031287b82 */ /* 0x000e220000000a00 */
[----:B--2---:R-:W-:Y:S02]  /*0710*/  IMAD R46, R36, 0x5, RZ ;  /* 0x00000005242e7824 */ /* 0x004fe400078e02ff */
[----:B------:R-:W-:Y:S02]  /*0720*/  IMAD.MOV.U32 R36, RZ, RZ, 0x1 ;  /* 0x00000001ff247424 */ /* 0x000fe400078e00ff */
[----:B------:R-:W-:-:S03]  /*0730*/  IMAD R47, R37, 0x5, RZ ;  /* 0x00000005252f7824 */ /* 0x000fc600078e02ff */
[----:B------:R-:W2:Y:S01]  /*0740*/  LDC.64 R42, c[0x3][R49+0x8] ;  /* 0x00c00200312a7b82 */ /* 0x000ea20000000a00 */
[----:B------:R-:W-:Y:S01]  /*0750*/  SEL R36, R36, 0x3, P0 ;  /* 0x0000000324247807 */ /* 0x000fe20000000000 */
[----:B---3--:R-:W-:Y:S02]  /*0760*/  IMAD R28, R28, 0x5, RZ ;  /* 0x000000051c1c7824 */ /* 0x008fe400078e02ff */
[----:B------:R-:W-:Y:S01]  /*0770*/  IMAD R29, R29, 0x5, RZ ;  /* 0x000000051d1d7824 */ /* 0x000fe200078e02ff */
[----:B------:R-:W-:-:S03]  /*0780*/  SEL R36, R36, 0x2, P1 ;  /* 0x0000000224247807 */ /* 0x000fc60000800000 */
[----:B------:R-:W3:Y:S01]  /*0790*/  LDC.64 R44, c[0x3][R49] ;  /* 0x00c00000312c7b82 */ /* 0x000ee20000000a00 */
[----:B----4-:R-:W-:Y:S02]  /*07a0*/  IMAD R30, R30, 0x5, RZ ;  /* 0x000000051e1e7824 */ /* 0x010fe400078e02ff */
[----:B------:R-:W-:Y:S02]  /*07b0*/  IMAD R31, R31, 0x5, RZ ;  /* 0x000000051f1f7824 */ /* 0x000fe400078e02ff */
[----:B-1----:R-:W-:-:S03]  /*07c0*/  IMAD.MOV R48, RZ, RZ, -R36 ;  /* 0x000000ffff307224 */ /* 0x002fc600078e0a24 */
[----:B------:R1:W4:Y:S01]  /*07d0*/  LDC.64 R26, c[0x3][R49+0x98] ;  /* 0x00c02600311a7b82 */ /* 0x0003220000000a00 */
[----:B-----5:R-:W-:Y:S02]  /*07e0*/  IMAD R32, R32, 0x5, RZ ;  /* 0x0000000520207824 */ /* 0x020fe400078e02ff */
[----:B------:R-:W-:-:S05]  /*07f0*/  IMAD R33, R33, 0x5, RZ ;  /* 0x0000000521217824 */ /* 0x000fca00078e02ff */
[----:B------:R1:W1:Y:S01]  /*0800*/  LDC.64 R24, c[0x3][R49+0x90] ;  /* 0x00c0240031187b82 */ /* 0x0002620000000a00 */
[----:B------:R-:W-:Y:S02]  /*0810*/  IMAD R34, R34, 0x5, RZ ;  /* 0x0000000522227824 */ /* 0x000fe400078e02ff */
[----:B------:R-:W-:-:S05]  /*0820*/  IMAD R35, R35, 0x5, RZ ;  /* 0x0000000523237824 */ /* 0x000fca00078e02ff */
[----:B------:R0:W1:Y:S01]  /*0830*/  LDC.64 R22, c[0x3][R49+0x88] ;  /* 0x00c0220031167b82 */ /* 0x0000620000000a00 */
[----:B------:R-:W-:Y:S02]  /*0840*/  IMAD R38, R38, 0x5, RZ ;  /* 0x0000000526267824 */ /* 0x000fe400078e02ff */
[----:B------:R-:W-:-:S05]  /*0850*/  IMAD R39, R39, 0x5, RZ ;  /* 0x0000000527277824 */ /* 0x000fca00078e02ff */
[----:B------:R1:W1:Y:S01]  /*0860*/  LDC.64 R20, c[0x3][R49+0x80] ;  /* 0x00c0200031147b82 */ /* 0x0002620000000a00 */
[----:B0-----:R-:W-:Y:S02]  /*0870*/  IMAD R40, R40, 0x5, RZ ;  /* 0x0000000528287824 */ /* 0x001fe400078e02ff */
[----:B------:R-:W-:-:S05]  /*0880*/  IMAD R41, R41, 0x5, RZ ;  /* 0x0000000529297824 */ /* 0x000fca00078e02ff */
[----:B------:R0:W0:Y:S01]  /*0890*/  LDC.64 R18, c[0x3][R49+0x78] ;  /* 0x00c01e0031127b82 */ /* 0x0000220000000a00 */
[----:B--2---:R-:W-:Y:S02]  /*08a0*/  IMAD R42, R42, 0x5, RZ ;  /* 0x000000052a2a7824 */ /* 0x004fe400078e02ff */
[----:B------:R-:W-:-:S05]  /*08b0*/  IMAD R43, R43, 0x5, RZ ;  /* 0x000000052b2b7824 */ /* 0x000fca00078e02ff */
[----:B------:R2:W0:Y:S01]  /*08c0*/  LDC.64 R16, c[0x3][R49+0x70] ;  /* 0x00c01c0031107b82 */ /* 0x0004220000000a00 */
[----:B---3--:R-:W-:Y:S02]  /*08d0*/  IMAD R44, R44, 0x5, RZ ;  /* 0x000000052c2c7824 */ /* 0x008fe400078e02ff */
[----:B------:R-:W-:-:S05]  /*08e0*/  IMAD R45, R45, 0x5, RZ ;  /* 0x000000052d2d7824 */ /* 0x000fca00078e02ff */
[----:B------:R2:W3:Y:S08]  /*08f0*/  LDC.64 R14, c[0x3][R49+0x38] ;  /* 0x00c00e00310e7b82 */ /* 0x0004f00000000a00 */
[----:B------:R2:W0:Y:S08]  /*0900*/  LDC.64 R12, c[0x3][R49+0x30] ;  /* 0x00c00c00310c7b82 */ /* 0x0004300000000a00 */
[----:B------:R2:W0:Y:S08]  /*0910*/  LDC.64 R10, c[0x3][R49+0x28] ;  /* 0x00c00a00310a7b82 */ /* 0x0004300000000a00 */
[----:B-1--4-:R2:W0:Y:S02]  /*0920*/  LDC.64 R8, c[0x3][R49+0x20] ;  /* 0x00c0080031087b82 */ /* 0x0124240000000a00 */
.L_x_9:
[----:B------:R-:W-:Y:S01]  /*0930*/  SHF.R.U32.HI R36, RZ, 0x3, R2 ;  /* 0x00000003ff247819 */ /* 0x000fe20000011602 */
[----:B------:R-:W-:Y:S01]  /*0940*/  VIADD R48, R48, 0x1 ;  /* 0x0000000130307836 */ /* 0x000fe20000000000 */
[--C-:B------:R-:W-:Y:S02]  /*0950*/  SHF.R.U64 R51, R2, 0x5, R3.reuse ;  /* 0x0000000502337819 */ /* 0x100fe40000001203 */
[----:B------:R-:W-:Y:S02]  /*0960*/  LOP3.LUT R37, R36, 0x3, RZ, 0xc0, !PT ;  /* 0x0000000324257812 */ /* 0x000fe400078ec0ff */
[----:B------:R-:W-:Y:S02]  /*0970*/  SHF.R.U64 R53, R2, 0xa, R3 ;  /* 0x0000000a02357819 */ /* 0x000fe40000001203 */
[----:B------:R-:W-:Y:S01]  /*0980*/  ISETP.NE.AND P0, PT, R48, RZ, PT ;  /* 0x000000ff3000720c */ /* 0x000fe20003f05270 */
[----:B0-----:R-:W-:-:S04]  /*0990*/  IMAD.IADD R37, R8, 0x1, R37 ;  /* 0x0000000108257824 */ /* 0x001fc800078e0225 */
[----:B------:R-:W-:-:S05]  /*09a0*/  IMAD.HI R36, R37, 0x55555556, RZ ;  /* 0x5555555625247827 */ /* 0x000fca00078e02ff */
[----:B------:R-:W-:-:S05]  /*09b0*/  LEA.HI R36, R36, R36, RZ, 0x1 ;  /* 0x0000002424247211 */ /* 0x000fca00078f08ff */
[----:B------:R-:W-:-:S04]  /*09c0*/  IMAD R36, R36, -0x3, R37 ;  /* 0xfffffffd24247824 */ /* 0x000fc800078e0225 */
[----:B------:R-:W-:-:S03]  /*09d0*/  IMAD.WIDE R36, R36, 0x8, RZ ;  /* 0x0000000824247825 */ /* 0x000fc600078e02ff */
[----:B--2---:R-:W-:Y:S02]  /*09e0*/  LOP3.LUT R49, R36, 0x7, R2, 0xf8, !PT ;  /* 0x0000000724317812 */ /* 0x004fe400078ef802 */
[----:B------:R-:W-:Y:S02]  /*09f0*/  SHF.R.U32.HI R36, RZ, 0x3, R51 ;  /* 0x00000003ff247819 */ /* 0x000fe40000011633 */
[CC--:B------:R-:W-:Y:S02]  /*0a00*/  SHF.L.U64.HI R50, R49.reuse, R44.reuse, R37 ;  /* 0x0000002c31327219 */ /* 0x0c0fe40000010225 */
[----:B------:R-:W-:Y:S02]  /*0a10*/  LOP3.LUT R36, R36, 0x3, RZ, 0xc0, !PT ;  /* 0x0000000324247812 */ /* 0x000fe400078ec0ff */
[----:B------:R-:W-:-:S03]  /*0a20*/  SHF.L.U32 R49, R49, R44, RZ ;  /* 0x0000002c31317219 */ /* 0x000fc600000006ff */
[----:B------:R-:W-:-:S04]  /*0a30*/  IMAD.IADD R36, R9, 0x1, R36 ;  /* 0x0000000109247824 */ /* 0x000fc800078e0224 */
[----:B------:R-:W-:-:S05]  /*0a40*/  IMAD.HI R37, R36, 0x55555556, RZ ;  /* 0x5555555624257827 */ /* 0x000fca00078e02ff */
[----:B------:R-:W-:-:S05]  /*0a50*/  LEA.HI R37, R37, R37, RZ, 0x1 ;  /* 0x0000002525257211 */ /* 0x000fca00078f08ff */
[----:B------:R-:W-:-:S04]  /*0a60*/  IMAD R37, R37, -0x3, R36 ;  /* 0xfffffffd25257824 */ /* 0x000fc800078e0224 */
[----:B------:R-:W-:-:S03]  /*0a70*/  IMAD.WIDE R36, R37, 0x8, RZ ;  /* 0x0000000825247825 */ /* 0x000fc600078e02ff */
[----:B------:R-:W-:Y:S02]  /*0a80*/  LOP3.LUT R52, R36, 0x7, R51, 0xf8, !PT ;  /* 0x0000000724347812 */ /* 0x000fe400078ef833 */
[----:B------:R-:W-:Y:S02]  /*0a90*/  SHF.R.U32.HI R36, RZ, 0x3, R53 ;  /* 0x00000003ff247819 */ /* 0x000fe40000011635 */
[----:B------:R-:W-:Y:S02]  /*0aa0*/  SHF.L.U64.HI R51, R52, R45, R37 ;  /* 0x0000002d34337219 */ /* 0x000fe40000010225 */
[----:B------:R-:W-:-:S05]  /*0ab0*/  LOP3.LUT R37, R36, 0x3, RZ, 0xc0, !PT ;  /* 0x0000000324257812 */ /* 0x000fca00078ec0ff */
[----:B------:R-:W-:-:S04]  /*0ac0*/  IMAD.IADD R36, R10, 0x1, R37 ;  /* 0x000000010a247824 */ /* 0x000fc800078e0225 */
[----:B------:R-:W-:-:S05]  /*0ad0*/  IMAD.HI R37, R36, 0x55555556, RZ ;  /* 0x5555555624257827 */ /* 0x000fca00078e02ff */
[----:B------:R-:W-:-:S05]  /*0ae0*/  LEA.HI R37, R37, R37, RZ, 0x1 ;  /* 0x0000002525257211 */ /* 0x000fca00078f08ff */
[----:B------:R-:W-:-:S04]  /*0af0*/  IMAD R37, R37, -0x3, R36 ;  /* 0xfffffffd25257824 */ /* 0x000fc800078e0224 */
[----:B------:R-:W-:-:S03]  /*0b00*/  IMAD.WIDE R36, R37, 0x8, RZ ;  /* 0x0000000825247825 */ /* 0x000fc600078e02ff */
[----:B------:R-:W-:-:S04]  /*0b10*/  LOP3.LUT R53, R36, 0x7, R53, 0xf8, !PT ;  /* 0x0000000724357812 */ /* 0x000fc800078ef835 */
[CC--:B------:R-:W-:Y:S02]  /*0b20*/  SHF.L.U64.HI R36, R53.reuse, R42.reuse, R37 ;  /* 0x0000002a35247219 */ /* 0x0c0fe40000010225 */
[----:B------:R-:W-:Y:S02]  /*0b30*/  SHF.L.U32 R37, R52, R45, RZ ;  /* 0x0000002d34257219 */ /* 0x000fe400000006ff */
[----:B------:R-:W-:Y:S02]  /*0b40*/  LOP3.LUT R50, R36, R51, R50, 0xfe, !PT ;  /* 0x0000003324327212 */ /* 0x000fe400078efe32 */
[----:B------:R-:W-:Y:S02]  /*0b50*/  SHF.R.U64 R51, R2, 0xf, R3 ;  /* 0x0000000f02337819 */ /* 0x000fe40000001203 */
[----:B------:R-:W-:Y:S02]  /*0b60*/  SHF.L.U32 R52, R53, R42, RZ ;  /* 0x0000002a35347219 */ /* 0x000fe400000006ff */
[----:B------:R-:W-:-:S02]  /*0b70*/  SHF.R.U32.HI R36, RZ, 0x3, R51 ;  /* 0x00000003ff247819 */ /* 0x000fc40000011633 */
[----:B------:R-:W-:Y:S02]  /*0b80*/  LOP3.LUT R49, R52, R37, R49, 0xfe, !PT ;  /* 0x0000002534317212 */ /* 0x000fe400078efe31 */
[----:B------:R-:W-:Y:S02]  /*0b90*/  LOP3.LUT R36, R36, 0x3, RZ, 0xc0, !PT ;  /* 0x0000000324247812 */ /* 0x000fe400078ec0ff */
[----:B------:R-:W-:-:S03]  /*0ba0*/  SHF.R.U64 R53, R2, 0x14, R3 ;  /* 0x0000001402357819 */ /* 0x000fc60000001203 */
        /* <DEDUP_REMOVED lines=27> */
[----:B------:R-:W-:Y:S01]  /*0d60*/  IMAD R2, R37, -0x3, R36 ;  /* 0xfffffffd25027824 */ /* 0x000fe200078e0224 */
[----:B------:R-:W-:-:S04]  /*0d70*/  SHF.R.U32.HI R36, RZ, 0x3, R53 ;  /* 0x00000003ff247819 */ /* 0x000fc80000011635 */
[----:B------:R-:W-:-:S05]  /*0d80*/  LOP3.LUT R37, R36, 0x3, RZ, 0xc0, !PT ;  /* 0x0000000324257812 */ /* 0x000fca00078ec0ff */
[----:B---3--:R-:W-:-:S04]  /*0d90*/  IMAD.IADD R37, R14, 0x1, R37 ;  /* 0x000000010e257824 */ /* 0x008fc800078e0225 */
[----:B------:R-:W-:-:S05]  /*0da0*/  IMAD.HI R36, R37, 0x55555556, RZ ;  /* 0x5555555625247827 */ /* 0x000fca00078e02ff */
[----:B------:R-:W-:-:S05]  /*0db0*/  LEA.HI R36, R36, R36, RZ, 0x1 ;  /* 0x0000002424247211 */ /* 0x000fca00078f08ff */
[----:B------:R-:W-:-:S04]  /*0dc0*/  IMAD R36, R36, -0x3, R37 ;  /* 0xfffffffd24247824 */ /* 0x000fc800078e0225 */
[----:B------:R-:W-:-:S03]  /*0dd0*/  IMAD.WIDE R36, R36, 0x8, RZ ;  /* 0x0000000824247825 */ /* 0x000fc600078e02ff */
[----:B------:R-:W-:-:S04]  /*0de0*/  LOP3.LUT R53, R36, 0x7, R53, 0xf8, !PT ;  /* 0x0000000724357812 */ /* 0x000fc800078ef835 */
[CC--:B------:R-:W-:Y:S01]  /*0df0*/  SHF.L.U64.HI R52, R53.reuse, R38.reuse, R37 ;  /* 0x0000002635347219 */ /* 0x0c0fe20000010225 */
[----:B------:R-:W-:Y:S01]  /*0e00*/  IMAD.WIDE R36, R2, 0x8, RZ ;  /* 0x0000000802247825 */ /* 0x000fe200078e02ff */
[----:B------:R-:W-:Y:S02]  /*0e10*/  SHF.L.U32 R2, R53, R38, RZ ;  /* 0x0000002635027219 */ /* 0x000fe400000006ff */
[C-C-:B------:R-:W-:Y:S02]  /*0e20*/  SHF.R.U64 R53, R7.reuse, 0xa, R4.reuse ;  /* 0x0000000a07357819 */ /* 0x140fe40000001204 */
[----:B------:R-:W-:Y:S02]  /*0e30*/  LOP3.LUT R36, R36, 0x7, R51, 0xf8, !PT ;  /* 0x0000000724247812 */ /* 0x000fe400078ef833 */
[----:B------:R-:W-:Y:S02]  /*0e40*/  SHF.R.U64 R51, R7, 0x5, R4 ;  /* 0x0000000507337819 */ /* 0x000fe40000001204 */
[----:B------:R-:W-:-:S02]  /*0e50*/  SHF.L.U64.HI R37, R36, R41, R37 ;  /* 0x0000002924257219 */ /* 0x000fc40000010225 */
[----:B------:R-:W-:Y:S02]  /*0e60*/  SHF.L.U32 R36, R36, R41, RZ ;  /* 0x0000002924247219 */ /* 0x000fe400000006ff */
[----:B------:R-:W-:Y:S02]  /*0e70*/  LOP3.LUT R50, R52, R37, R50, 0xfe, !PT ;  /* 0x0000002534327212 */ /* 0x000fe400078efe32 */
[----:B------:R-:W-:Y:S02]  /*0e80*/  LOP3.LUT R49, R2, R36, R49, 0xfe, !PT ;  /* 0x0000002402317212 */ /* 0x000fe400078efe31 */
[----:B------:R-:W-:-:S04]  /*0e90*/  SHF.R.U32.HI R2, RZ, 0x6, R3 ;  /* 0x00000006ff027819 */ /* 0x000fc80000011603 */
[----:B------:R-:W-:-:S05]  /*0ea0*/  LOP3.LUT R2, R2, 0x3, RZ, 0xc0, !PT ;  /* 0x0000000302027812 */ /* 0x000fca00078ec0ff */
[----:B------:R-:W-:-:S04]  /*0eb0*/  IMAD.IADD R2, R15, 0x1, R2 ;  /* 0x000000010f027824 */ /* 0x000fc800078e0202 */
[----:B------:R-:W-:-:S05]  /*0ec0*/  IMAD.HI R36, R2, 0x55555556, RZ ;  /* 0x5555555602247827 */ /* 0x000fca00078e02ff */
[----:B------:R-:W-:-:S05]  /*0ed0*/  LEA.HI R37, R36, R36, RZ, 0x1 ;  /* 0x0000002424257211 */ /* 0x000fca00078f08ff */
[----:B------:R-:W-:Y:S01]  /*0ee0*/  IMAD R2, R37, -0x3, R2 ;  /* 0xfffffffd25027824 */ /* 0x000fe200078e0202 */
[----:B------:R-:W-:-:S03]  /*0ef0*/  SHF.R.U32.HI R37, RZ, 0x3, R3 ;  /* 0x00000003ff257819 */ /* 0x000fc60000011603 */
[----:B------:R-:W-:-:S03]  /*0f00*/  IMAD.WIDE R2, R2, 0x8, RZ ;  /* 0x0000000802027825 */ /* 0x000fc600078e02ff */
[----:B------:R-:W-:-:S04]  /*0f10*/  LOP3.LUT R2, R2, 0x7, R37, 0xf8, !PT ;  /* 0x0000000702027812 */ /* 0x000fc800078ef825 */
[CC--:B------:R-:W-:Y:S02]  /*0f20*/  SHF.L.U64.HI R37, R2.reuse, R39.reuse, R3 ;  /* 0x0000002702257219 */ /* 0x0c0fe40000010203 */
[----:B------:R-:W-:Y:S02]  /*0f30*/  SHF.R.U32.HI R3, RZ, 0x4, R7 ;  /* 0x00000004ff037819 */ /* 0x000fe40000011607 */
[----:B------:R-:W-:Y:S02]  /*0f40*/  SHF.L.U32 R2, R2, R39, RZ ;  /* 0x0000002702027219 */ /* 0x000fe400000006ff */
[----:B------:R-:W-:Y:S02]  /*0f50*/  LOP3.LUT R36, R16, 0x1, R3, 0x78, !PT ;  /* 0x0000000110247812 */ /* 0x000fe400078e7803 */
[----:B------:R-:W-:Y:S02]  /*0f60*/  LOP3.LUT R3, R37, R50, RZ, 0xfc, !PT ;  /* 0x0000003225037212 */ /* 0x000fe400078efcff */
[----:B------:R-:W-:Y:S01]  /*0f70*/  LOP3.LUT R2, R2, R49, RZ, 0xfc, !PT ;  /* 0x0000003102027212 */ /* 0x000fe200078efcff */
[----:B------:R-:W-:-:S03]  /*0f80*/  IMAD.WIDE R36, R36, 0x10, RZ ;  /* 0x0000001024247825 */ /* 0x000fc600078e02ff */
[----:B------:R-:W-:Y:S02]  /*0f90*/  LOP3.LUT R49, R36, 0xf, R7, 0xf8, !PT ;  /* 0x0000000f24317812 */ /* 0x000fe400078ef807 */
[----:B------:R-:W-:Y:S02]  /*0fa0*/  SHF.R.U32.HI R36, RZ, 0x4, R51 ;  /* 0x00000004ff247819 */ /* 0x000fe40000011633 */
[-C--:B------:R-:W-:Y:S02]  /*0fb0*/  SHF.L.U64.HI R50, R49, R46.reuse, R37 ;  /* 0x0000002e31327219 */ /* 0x080fe40000010225 */
[----:B------:R-:W-:Y:S02]  /*0fc0*/  LOP3.LUT R36, R17, 0x1, R36, 0x78, !PT ;  /* 0x0000000111247812 */ /* 0x000fe400078e7824 */
[----:B------:R-:W-:-:S03]  /*0fd0*/  SHF.L.U32 R49, R49, R46, RZ ;  /* 0x0000002e31317219 */ /* 0x000fc600000006ff */
[----:B------:R-:W-:-:S03]  /*0fe0*/  IMAD.WIDE R36, R36, 0x10, RZ ;  /* 0x0000001024247825 */ /* 0x000fc600078e02ff */
[----:B------:R-:W-:-:S04]  /*0ff0*/  LOP3.LUT R52, R36, 0xf, R51, 0xf8, !PT ;  /* 0x0000000f24347812 */ /* 0x000fc800078ef833 */
[----:B------:R-:W-:Y:S02]  /*1000*/  SHF.L.U64.HI R51, R52, R47, R37 ;  /* 0x0000002f34337219 */ /* 0x000fe40000010225 */
[----:B------:R-:W-:-:S04]  /*1010*/  SHF.R.U32.HI R37, RZ, 0x4, R53 ;  /* 0x00000004ff257819 */ /* 0x000fc80000011635 */
[----:B------:R-:W-:-:S05]  /*1020*/  LOP3.LUT R37, R18, 0x1, R37, 0x78, !PT ;  /* 0x0000000112257812 */ /* 0x000fca00078e7825 */
[----:B------:R-:W-:-:S03]  /*1030*/  IMAD.WIDE R36, R37, 0x10, RZ ;  /* 0x0000001025247825 */ /* 0x000fc600078e02ff */
[----:B------:R-:W-:-:S04]  /*1040*/  LOP3.LUT R53, R36, 0xf, R53, 0xf8, !PT ;  /* 0x0000000f24357812 */ /* 0x000fc800078ef835 */
[-C--:B------:R-:W-:Y:S02]  /*1050*/  SHF.L.U64.HI R36, R53, R34.reuse, R37 ;  /* 0x0000002235247219 */ /* 0x080fe40000010225 */
[----:B------:R-:W-:Y:S02]  /*1060*/  SHF.L.U32 R37, R52, R47, RZ ;  /* 0x0000002f34257219 */ /* 0x000fe400000006ff */
[----:B------:R-:W-:Y:S02]  /*1070*/  LOP3.LUT R50, R36, R51, R50, 0xfe, !PT ;  /* 0x0000003324327212 */ /* 0x000fe400078efe32 */
[----:B------:R-:W-:Y:S02]  /*1080*/  SHF.R.U64 R51, R7, 0xf, R4 ;  /* 0x0000000f07337819 */ /* 0x000fe40000001204 */
[----:B------:R-:W-:Y:S02]  /*1090*/  SHF.L.U32 R52, R53, R34, RZ ;  /* 0x0000002235347219 */ /* 0x000fe400000006ff */
[----:B------:R-:W-:-:S02]  /*10a0*/  SHF.R.U32.HI R36, RZ, 0x4, R51 ;  /* 0x00000004ff247819 */ /* 0x000fc40000011633 */
[----:B------:R-:W-:Y:S02]  /*10b0*/  LOP3.LUT R49, R52, R37, R49, 0xfe, !PT ;  /* 0x0000002534317212 */ /* 0x000fe400078efe31 */
[----:B------:R-:W-:Y:S02]  /*10c0*/  LOP3.LUT R36, R19, 0x1, R36, 0x78, !PT ;  /* 0x0000000113247812 */ /* 0x000fe400078e7824 */
[----:B------:R-:W-:-:S03]  /*10d0*/  SHF.R.U64 R53, R7, 0x14, R4 ;  /* 0x0000001407357819 */ /* 0x000fc60000001204 */
[----:B------:R-:W-:-:S03]  /*10e0*/  IMAD.WIDE R36, R36, 0x10, RZ ;  /* 0x0000001024247825 */ /* 0x000fc600078e02ff */
[----:B------:R-:W-:-:S04]  /*10f0*/  LOP3.LUT R52, R36, 0xf, R51, 0xf8, !PT ;  /* 0x0000000f24347812 */ /* 0x000fc800078ef833 */
[----:B------:R-:W-:Y:S02]  /*1100*/  SHF.L.U64.HI R51, R52, R35, R37 ;  /* 0x0000002334337219 */ /* 0x000fe40000010225 */
[----:B------:R-:W-:-:S04]  /*1110*/  SHF.R.U32.HI R37, RZ, 0x4, R53 ;  /* 0x00000004ff257819 */ /* 0x000fc80000011635 */
[----:B------:R-:W-:-:S05]  /*1120*/  LOP3.LUT R37, R20, 0x1, R37, 0x78, !PT ;  /* 0x0000000114257812 */ /* 0x000fca00078e7825 */
[----:B------:R-:W-:-:S03]  /*1130*/  IMAD.WIDE R36, R37, 0x10, RZ ;  /* 0x0000001025247825 */ /* 0x000fc600078e02ff */
[----:B------:R-:W-:-:S04]  /*1140*/  LOP3.LUT R53, R36, 0xf, R53, 0xf8, !PT ;  /* 0x0000000f24357812 */ /* 0x000fc800078ef835 */
[CC--:B------:R-:W-:Y:S02]  /*1150*/  SHF.L.U64.HI R36, R53.reuse, R32.reuse, R37 ;  /* 0x0000002035247219 */ /* 0x0c0fe40000010225 */
[----:B------:R-:W-:Y:S02]  /*1160*/  SHF.L.U32 R37, R52, R35, RZ ;  /* 0x0000002334257219 */ /* 0x000fe400000006ff */
[----:B------:R-:W-:Y:S02]  /*1170*/  SHF.L.U32 R52, R53, R32, RZ ;  /* 0x0000002035347219 */ /* 0x000fe400000006ff */
[----:B------:R-:W-:Y:S02]  /*1180*/  LOP3.LUT R50, R36, R51, R50, 0xfe, !PT ;  /* 0x0000003324327212 */ /* 0x000fe400078efe32 */
[----:B------:R-:W-:Y:S02]  /*1190*/  SHF.R.U64 R51, R7, 0x1e, R4 ;  /* 0x0000001e07337819 */ /* 0x000fe40000001204 */
[----:B------:R-:W-:-:S02]  /*11a0*/  LOP3.LUT R49, R52, R37, R49, 0xfe, !PT ;  /* 0x0000002534317212 */ /* 0x000fc400078efe31 */
[----:B------:R-:W-:Y:S02]  /*11b0*/  SHF.R.U32.HI R37, RZ, 0x4, R51 ;  /* 0x00000004ff257819 */ /* 0x000fe40000011633 */
[----:B------:R-:W-:Y:S02]  /*11c0*/  SHF.R.U64 R7, R7, 0x19, R4 ;  /* 0x0000001907077819 */ /* 0x000fe40000001204 */
[----:B------:R-:W-:-:S05]  /*11d0*/  LOP3.LUT R37, R22, 0x1, R37, 0x78, !PT ;  /* 0x0000000116257812 */ /* 0x000fca00078e7825 */
[----:B------:R-:W-:-:S03]  /*11e0*/  IMAD.WIDE R36, R37, 0x10, RZ ;  /* 0x0000001025247825 */ /* 0x000fc600078e02ff */
[----:B------:R-:W-:Y:S02]  /*11f0*/  LOP3.LUT R51, R36, 0xf, R51, 0xf8, !PT ;  /* 0x0000000f24337812 */ /* 0x000fe400078ef833 */
[----:B------:R-:W-:Y:S02]  /*1200*/  SHF.R.U32.HI R36, RZ, 0x4, R7 ;  /* 0x00000004ff247819 */ /* 0x000fe40000011607 */
[-C--:B------:R-:W-:Y:S02]  /*1210*/  SHF.L.U64.HI R53, R51, R30.reuse, R37 ;  /* 0x0000001e33357219 */ /* 0x080fe40000010225 */
[----:B------:R-:W-:Y:S02]  /*1220*/  LOP3.LUT R36, R21, 0x1, R36, 0x78, !PT ;  /* 0x0000000115247812 */ /* 0x000fe400078e7824 */
[----:B------:R-:W-:Y:S02]  /*1230*/  SHF.L.U32 R52, R51, R30, RZ ;  /* 0x0000001e33347219 */ /* 0x000fe400000006ff */
[----:B------:R-:W-:Y:S01]  /*1240*/  SHF.R.U32.HI R51, RZ, 0x8, R4 ;  /* 0x00000008ff337819 */ /* 0x000fe20000011604 */
[----:B------:R-:W-:-:S03]  /*1250*/  IMAD.WIDE R36, R36, 0x10, RZ ;  /* 0x0000001024247825 */ /* 0x000fc600078e02ff */
[----:B------:R-:W-:-:S04]  /*1260*/  LOP3.LUT R36, R36, 0xf, R7, 0xf8, !PT ;  /* 0x0000000f24247812 */ /* 0x000fc800078ef807 */
[CC--:B------:R-:W-:Y:S02]  /*1270*/  SHF.L.U64.HI R37, R36.reuse, R33.reuse, R37 ;  /* 0x0000002124257219 */ /* 0x0c0fe40000010225 */
[----:B------:R-:W-:Y:S02]  /*1280*/  SHF.L.U32 R7, R36, R33, RZ ;  /* 0x0000002124077219 */ /* 0x000fe400000006ff */
[----:B------:R-:W-:Y:S02]  /*1290*/  SHF.R.U32.HI R36, RZ, 0x7, R4 ;  /* 0x00000007ff247819 */ /* 0x000fe40000011604 */
[----:B------:R-:W-:Y:S02]  /*12a0*/  LOP3.LUT R50, R53, R37, R50, 0xfe, !PT ;  /* 0x0000002535327212 */ /* 0x000fe400078efe32 */
[----:B------:R-:W-:Y:S02]  /*12b0*/  LOP3.LUT R36, R23, 0x1, R36, 0x78, !PT ;  /* 0x0000000117247812 */ /* 0x000fe400078e7824 */
[----:B------:R-:W-:-:S02]  /*12c0*/  LOP3.LUT R7, R52, R7, R49, 0xfe, !PT ;  /* 0x0000000734077212 */ /* 0x000fc400078efe31 */
[----:B------:R-:W-:Y:S01]  /*12d0*/  SHF.R.U32.HI R49, RZ, 0x3, R4 ;  /* 0x00000003ff317819 */ /* 0x000fe20000011604 */
        /* <DEDUP_REMOVED lines=9> */
[----:B------:R-:W-:Y:S02]  /*1370*/  LOP3.LUT R50, R36, R49, R50, 0xfe, !PT ;  /* 0x0000003124327212 */ /* 0x000fe400078efe32 */
[----:B------:R-:W-:Y:S02]  /*1380*/  SHF.R.U32.HI R36, RZ, 0x11, R4 ;  /* 0x00000011ff247819 */ /* 0x000fe40000011604 */
[----:B------:R-:W-:Y:S02]  /*1390*/  SHF.L.U32 R52, R51, R28, RZ ;  /* 0x0000001c33347219 */ /* 0x000fe400000006ff */
[----:B------:R-:W-:-:S02]  /*13a0*/  LOP3.LUT R36, R25, 0x1, R36, 0x78, !PT ;  /* 0x0000000119247812 */ /* 0x000fc400078e7824 */
[----:B------:R-:W-:Y:S02]  /*13b0*/  LOP3.LUT R7, R52, R37, R7, 0xfe, !PT ;  /* 0x0000002534077212 */ /* 0x000fe400078efe07 */
[--C-:B------:R-:W-:Y:S01]  /*13c0*/  SHF.R.U32.HI R49, RZ, 0xd, R4.reuse ;  /* 0x0000000dff317819 */ /* 0x100fe20000011604 */
[----:B------:R-:W-:Y:S01]  /*13d0*/  IMAD.WIDE R36, R36, 0x10, RZ ;  /* 0x0000001024247825 */ /* 0x000fe200078e02ff */
[----:B------:R-:W-:Y:S02]  /*13e0*/  SHF.R.U32.HI R51, RZ, 0x12, R4 ;  /* 0x00000012ff337819 */ /* 0x000fe40000011604 */
[----:B------:R-:W-:-:S04]  /*13f0*/  LOP3.LUT R52, R36, 0xf, R49, 0xf8, !PT ;  /* 0x0000000f24347812 */ /* 0x000fc800078ef831 */
[----:B------:R-:W-:Y:S02]  /*1400*/  SHF.L.U64.HI R49, R52, R29, R37 ;  /* 0x0000001d34317219 */ /* 0x000fe40000010225 */
[----:B------:R-:W-:-:S04]  /*1410*/  SHF.R.U32.HI R37, RZ, 0x16, R4 ;  /* 0x00000016ff257819 */ /* 0x000fc80000011604 */
[----:B------:R-:W-:-:S05]  /*1420*/  LOP3.LUT R36, R26, 0x1, R37, 0x78, !PT ;  /* 0x000000011a247812 */ /* 0x000fca00078e7825 */
[----:B------:R-:W-:-:S03]  /*1430*/  IMAD.WIDE R36, R36, 0x10, RZ ;  /* 0x0000001024247825 */ /* 0x000fc600078e02ff */
[----:B------:R-:W-:-:S04]  /*1440*/  LOP3.LUT R51, R36, 0xf, R51, 0xf8, !PT ;  /* 0x0000000f24337812 */ /* 0x000fc800078ef833 */
[C---:B------:R-:W-:Y:S02]  /*1450*/  SHF.L.U64.HI R36, R51.reuse, R5, R37 ;  /* 0x0000000533247219 */ /* 0x040fe40000010225 */
[----:B------:R-:W-:Y:S02]  /*1460*/  SHF.L.U32 R37, R52, R29, RZ ;  /* 0x0000001d34257219 */ /* 0x000fe400000006ff */
[----:B------:R-:W-:Y:S02]  /*1470*/  LOP3.LUT R49, R36, R49, R50, 0xfe, !PT ;  /* 0x0000003124317212 */ /* 0x000fe400078efe32 */
[----:B------:R-:W-:Y:S02]  /*1480*/  SHF.R.U32.HI R36, RZ, 0x1b, R4 ;  /* 0x0000001bff247819 */ /* 0x000fe40000011604 */
[----:B------:R-:W-:Y:S02]  /*1490*/  SHF.L.U32 R52, R51, R5, RZ ;  /* 0x0000000533347219 */ /* 0x000fe400000006ff */
[----:B------:R-:W-:-:S02]  /*14a0*/  LOP3.LUT R36, R27, 0x1, R36, 0x78, !PT ;  /* 0x000000011b247812 */ /* 0x000fc400078e7824 */
[----:B------:R-:W-:Y:S02]  /*14b0*/  LOP3.LUT R7, R52, R37, R7, 0xfe, !PT ;  /* 0x0000002534077212 */ /* 0x000fe400078efe07 */
[----:B------:R-:W-:Y:S01]  /*14c0*/  SHF.R.U32.HI R51, RZ, 0x17, R4 ;  /* 0x00000017ff337819 */ /* 0x000fe20000011604 */
[----:B------:R-:W-:-:S03]  /*14d0*/  IMAD.WIDE R36, R36, 0x10, RZ ;  /* 0x0000001024247825 */ /* 0x000fc600078e02ff */
[----:B------:R-:W-:-:S04]  /*14e0*/  LOP3.LUT R51, R36, 0xf, R51, 0xf8, !PT ;  /* 0x0000000f24337812 */ /* 0x000fc800078ef833 */
[CC--:B------:R-:W-:Y:S02]  /*14f0*/  SHF.L.U32 R4, R51.reuse, R6.reuse, RZ ;  /* 0x0000000633047219 */ /* 0x0c0fe400000006ff */
[----:B------:R-:W-:Y:S02]  /*1500*/  SHF.L.U64.HI R36, R51, R6, R37 ;  /* 0x0000000633247219 */ /* 0x000fe40000010225 */
[----:B------:R-:W-:Y:S02]  /*1510*/  LOP3.LUT R7, R4, R7, RZ, 0xfc, !PT ;  /* 0x0000000704077212 */ /* 0x000fe400078efcff */
[----:B------:R-:W-:Y:S01]  /*1520*/  LOP3.LUT R4, R36, R49, RZ, 0xfc, !PT ;  /* 0x0000003124047212 */ /* 0x000fe200078efcff */
[----:B------:R-:W-:Y:S06]  /*1530*/  @P0 BRA `(.L_x_9) ;  /* 0xfffffff000fc0947 */ /* 0x000fec000383ffff */
[----:B------:R-:W-:Y:S05]  /*1540*/  BSYNC.RECONVERGENT B0 ;  /* 0x0000000000007941 */ /* 0x000fea0003800200 */
.L_x_8:
[----:B------:R-:W-:-:S05]  /*1550*/  IMAD.HI.U32 R0, R0, 0x38e38e39, RZ ;  /* 0x38e38e3900007827 */ /* 0x000fca00078e00ff */
[----:B------:R-:W-:Y:S01]  /*1560*/  SHF.R.U32.HI R0, RZ, 0x2, R0 ;  /* 0x00000002ff007819 */ /* 0x000fe20000011600 */
[----:B------:R-:W-:Y:S06]  /*1570*/  BRA.U UP0, `(.L_x_10) ;  /* 0xffffffed00e07547 */ /* 0x000fec000b83ffff */
.L_x_7:
[----:B------:R-:W0:Y:S02]  /*1580*/  LDCU.128 UR12, c[0x0][0x390] ;  /* 0x00007200ff0c77ac */ /* 0x000e240008000c00 */
[----:B0-----:R-:W-:Y:S02]  /*1590*/  ISETP.NE.U32.AND P1, PT, R7, UR14, PT ;  /* 0x0000000e07007c0c */ /* 0x001fe4000bf25070 */
[----:B------:R-:W-:Y:S02]  /*15a0*/  ISETP.NE.U32.AND P0, PT, R2, UR12, PT ;  /* 0x0000000c02007c0c */ /* 0x000fe4000bf05070 */
[----:B------:R-:W-:-:S04]  /*15b0*/  ISETP.NE.AND.EX P1, PT, R4, UR15, PT, P1 ;  /* 0x0000000f04007c0c */ /* 0x000fc8000bf25310 */
[----:B------:R-:W-:-:S13]  /*15c0*/  ISETP.NE.OR.EX P0, PT, R3, UR13, P1, P0 ;  /* 0x0000000d03007c0c */ /* 0x000fda0008f05700 */
[----:B------:R-:W-:Y:S05]  /*15d0*/  @P0 EXIT ;  /* 0x000000000000094d */ /* 0x000fea0003800000 */
[----:B------:R-:W0:Y:S01]  /*15e0*/  LDC.64 R2, c[0x0][0x3b0] ;  /* 0x0000ec00ff027b82 */ /* 0x000e220000000a00 */
[----:B------:R-:W0:Y:S01]  /*15f0*/  LDCU.64 UR10, c[0x0][0x358] ;  /* 0x00006b00ff0a77ac */ /* 0x000e220008000a00 */
[----:B------:R-:W-:-:S05]  /*1600*/  IMAD.MOV.U32 R5, RZ, RZ, 0x1 ;  /* 0x00000001ff057424 */ /* 0x000fca00078e00ff */
[----:B0-----:R-:W2:Y:S01]  /*1610*/  ATOMG.E.EXCH.STRONG.GPU PT, R2, desc[UR10][R2.64], R5 ;  /* 0x80000005020279a8 */ /* 0x001ea2000c1ef10a */
[----:B------:R-:W-:-:S06]  /*1620*/  UISETP.GE.AND UP0, UPT, UR9, 0x1, UPT ;  /* 0x000000010900788c */ /* 0x000fcc000bf06270 */
[----:B------:R-:W-:-:S04]  /*1630*/  PLOP3.LUT P0, PT, PT, PT, UP0, 0x80, 0x8 ;  /* 0x000000000008781c */ /* 0x000fc80003f0f008 */
[----:B--2---:R-:W-:-:S13]  /*1640*/  ISETP.NE.OR P0, PT, R2, RZ, !P0 ;  /* 0x000000ff0200720c */ /* 0x004fda0004705670 */
[----:B------:R-:W-:Y:S05]  /*1650*/  @P0 EXIT ;  /* 0x000000000000094d */ /* 0x000fea0003800000 */
[----:B------:R-:W-:Y:S02]  /*1660*/  UISETP.GE.U32.AND UP0, UPT, UR9, 0x10, UPT ;  /* 0x000000100900788c */ /* 0x000fe4000bf06070 */
[----:B------:R-:W-:Y:S01]  /*1670*/  ULOP3.LUT UR8, UR9, 0xf, URZ, 0xc0, !UPT ;  /* 0x0000000f09087892 */ /* 0x000fe2000f8ec0ff */
[----:B------:R-:W-:-:S06]  /*1680*/  UMOV UR4, URZ ;  /* 0x000000ff00047c82 */ /* 0x000fcc0008000000 */
[----:B------:R-:W-:Y:S05]  /*1690*/  BRA.U !UP0, `(.L_x_11) ;  /* 0x0000000108907547 */ /* 0x000fea000b800000 */
[----:B------:R-:W0:Y:S01]  /*16a0*/  LDCU.64 UR6, c[0x0][0x3a8] ;  /* 0x00007500ff0677ac */ /* 0x000e220008000a00 */
[----:B------:R-:W-:Y:S01]  /*16b0*/  VIADD R20, R1, 0x20 ;  /* 0x0000002001147836 */ /* 0x000fe20000000000 */
[----:B------:R-:W-:Y:S02]  /*16c0*/  ULOP3.LUT UR4, UR9, 0x7ffffff0, URZ, 0xc0, !UPT ;  /* 0x7ffffff009047892 */ /* 0x000fe4000f8ec0ff */
[----:B0-----:R-:W-:-:S04]  /*16d0*/  UIADD3 UR5, UP0, UPT, UR6, 0x20, URZ ;  /* 0x0000002006057890 */ /* 0x001fc8000ff1e0ff */
[----:B------:R-:W-:Y:S02]  /*16e0*/  UIADD3.X UR6, UPT, UPT, URZ, UR7, URZ, UP0, !UPT ;  /* 0x00000007ff067290 */ /* 0x000fe400087fe4ff */
[----:B------:R-:W-:Y:S01]  /*16f0*/  IMAD.U32 R0, RZ, RZ, UR5 ;  /* 0x00000005ff007e24 */ /* 0x000fe2000f8e00ff */
[----:B------:R-:W-:-:S03]  /*1700*/  UIADD3 UR7, UPT, UPT, -UR4, URZ, URZ ;  /* 0x000000ff04077290 */ /* 0x000fc6000fffe1ff */
[----:B------:R-:W-:-:S09]  /*1710*/  IMAD.U32 R21, RZ, RZ, UR6 ;  /* 0x00000006ff157e24 */ /* 0x000fd2000f8e00ff */
.L_x_12:
[----:B0-----:R-:W2:Y:S04]  /*1720*/  LDL.128 R4, [R20+-0x20] ;  /* 0xffffe00014047983 */ /* 0x001ea80000100c00 */
[----:B------:R-:W3:Y:S04]  /*1730*/  LDL.128 R8, [R20+-0x10] ;  /* 0xfffff00014087983 */ /* 0x000ee80000100c00 */
[----:B------:R-:W4:Y:S04]  /*1740*/  LDL.128 R12, [R20] ;  /* 0x00000000140c7983 */ /* 0x000f280000100c00 */
[----:B------:R0:W5:Y:S01]  /*1750*/  LDL.128 R16, [R20+0x10] ;  /* 0x0000100014107983 */ /* 0x0001620000100c00 */
[----:B------:R-:W-:Y:S01]  /*1760*/  IMAD.MOV.U32 R2, RZ, RZ, R0 ;  /* 0x000000ffff027224 */ /* 0x000fe200078e0000 */
[----:B------:R-:W-:Y:S01]  /*1770*/  UIADD3 UR7, UPT, UPT, UR7, 0x10, URZ ;  /* 0x0000001007077890 */ /* 0x000fe2000fffe0ff */
[----:B------:R-:W-:-:S03]  /*1780*/  IMAD.MOV.U32 R3, RZ, RZ, R21 ;  /* 0x000000ffff037224 */ /* 0x000fc600078e0015 */
[----:B------:R-:W-:Y:S01]  /*1790*/  UISETP.NE.AND UP0, UPT, UR7, URZ, UPT ;  /* 0x000000ff0700728c */ /* 0x000fe2000bf05270 */
[----:B------:R-:W-:Y:S01]  /*17a0*/  IADD3 R0, P0, PT, R2, 0x40, RZ ;  /* 0x0000004002007810 */ /* 0x000fe20007f1e0ff */
[----:B0-----:R-:W-:-:S04]  /*17b0*/  VIADD R20, R20, 0x40 ;  /* 0x0000004014147836 */ /* 0x001fc80000000000 */
[----:B------:R-:W-:Y:S01]  /*17c0*/  IMAD.X R21, RZ, RZ, R3, P0 ;  /* 0x000000ffff157224 */ /* 0x000fe200000e0603 */
[----:B--2---:R0:W-:Y:S04]  /*17d0*/  STG.E desc[UR10][R2.64+-0x20], R4 ;  /* 0xffffe00402007986 */ /* 0x0041e8000c10190a */
[----:B------:R0:W-:Y:S04]  /*17e0*/  STG.E desc[UR10][R2.64+-0x1c], R5 ;  /* 0xffffe40502007986 */ /* 0x0001e8000c10190a */
[----:B------:R0:W-:Y:S04]  /*17f0*/  STG.E desc[UR10][R2.64+-0x18], R6 ;  /* 0xffffe80602007986 */ /* 0x0001e8000c10190a */
[----:B------:R0:W-:Y:S04]  /*1800*/  STG.E desc[UR10][R2.64+-0x14], R7 ;  /* 0xffffec0702007986 */ /* 0x0001e8000c10190a */
[----:B---3--:R0:W-:Y:S04]  /*1810*/  STG.E desc[UR10][R2.64+-0x10], R8 ;  /* 0xfffff00802007986 */ /* 0x0081e8000c10190a */
[----:B------:R0:W-:Y:S04]  /*1820*/  STG.E desc[UR10][R2.64+-0xc], R9 ;  /* 0xfffff40902007986 */ /* 0x0001e8000c10190a */
[----:B------:R0:W-:Y:S04]  /*1830*/  STG.E desc[UR10][R2.64+-0x8], R10 ;  /* 0xfffff80a02007986 */ /* 0x0001e8000c10190a */
[----:B------:R0:W-:Y:S04]  /*1840*/  STG.E desc[UR10][R2.64+-0x4], R11 ;  /* 0xfffffc0b02007986 */ /* 0x0001e8000c10190a */
[----:B----4-:R0:W-:Y:S04]  /*1850*/  STG.E desc[UR10][R2.64], R12 ;  /* 0x0000000c02007986 */ /* 0x0101e8000c10190a */
[----:B------:R0:W-:Y:S04]  /*1860*/  STG.E desc[UR10][R2.64+0x4], R13 ;  /* 0x0000040d02007986 */ /* 0x0001e8000c10190a */
[----:B------:R0:W-:Y:S04]  /*1870*/  STG.E desc[UR10][R2.64+0x8], R14 ;  /* 0x0000080e02007986 */ /* 0x0001e8000c10190a */
[----:B------:R0:W-:Y:S04]  /*1880*/  STG.E desc[UR10][R2.64+0xc], R15 ;  /* 0x00000c0f02007986 */ /* 0x0001e8000c10190a */
[----:B-----5:R0:W-:Y:S04]  /*1890*/  STG.E desc[UR10][R2.64+0x10], R16 ;  /* 0x0000101002007986 */ /* 0x0201e8000c10190a */
[----:B------:R0:W-:Y:S04]  /*18a0*/  STG.E desc[UR10][R2.64+0x14], R17 ;  /* 0x0000141102007986 */ /* 0x0001e8000c10190a */
[----:B------:R0:W-:Y:S04]  /*18b0*/  STG.E desc[UR10][R2.64+0x18], R18 ;  /* 0x0000181202007986 */ /* 0x0001e8000c10190a */
[----:B------:R0:W-:Y:S01]  /*18c0*/  STG.E desc[UR10][R2.64+0x1c], R19 ;  /* 0x00001c1302007986 */ /* 0x0001e2000c10190a */
[----:B------:R-:W-:Y:S05]  /*18d0*/  BRA.U UP0, `(.L_x_12) ;  /* 0xfffffffd00907547 */ /* 0x000fea000b83ffff */
.L_x_11:
[----:B------:R-:W-:-:S13]  /*18e0*/  ISETP.NE.AND P0, PT, RZ, UR8, PT ;  /* 0x00000008ff007c0c */ /* 0x000fda000bf05270 */
[----:B------:R-:W-:Y:S05]  /*18f0*/  @!P0 EXIT ;  /* 0x000000000000894d */ /* 0x000fea0003800000 */
[----:B------:R-:W-:Y:S02]  /*1900*/  UISETP.GE.U32.AND UP0, UPT, UR8, 0x8, UPT ;  /* 0x000000080800788c */ /* 0x000fe4000bf06070 */
[----:B------:R-:W-:-:S07]  /*1910*/  ULOP3.LUT UR5, UR9, 0x7, URZ, 0xc0, !UPT ;  /* 0x0000000709057892 */ /* 0x000fce000f8ec0ff */
[----:B------:R-:W-:Y:S05]  /*1920*/  BRA.U !UP0, `(.L_x_13) ;  /* 0x0000000108407547 */ /* 0x000fea000b800000 */
[----:B------:R-:W-:-:S09]  /*1930*/  ULEA UR6, UR4, UR16, 0x2 ;  /* 0x0000001004067291 */ /* 0x000fd2000f8e10ff */
[----:B0-----:R-:W2:Y:S04]  /*1940*/  LDL.128 R4, [UR6] ;  /* 0x00000006ff047983 */ /* 0x001ea80008100c00 */
[----:B------:R-:W3:Y:S01]  /*1950*/  LDL.128 R8, [UR6+0x10] ;  /* 0x00001006ff087983 */ /* 0x000ee20008100c00 */
[----:B------:R-:W0:Y:S02]  /*1960*/  LDCU.64 UR6, c[0x0][0x3a8] ;  /* 0x00007500ff0677ac */ /* 0x000e240008000a00 */
[----:B0-----:R-:W-:Y:S02]  /*1970*/  UIMAD.WIDE.U32 UR6, UR4, 0x4, UR6 ;  /* 0x00000004040678a5 */ /* 0x001fe4000f8e0006 */
[----:B------:R-:W-:-:S04]  /*1980*/  UIADD3 UR4, UPT, UPT, UR4, 0x8, URZ ;  /* 0x0000000804047890 */ /* 0x000fc8000fffe0ff */
[----:B------:R-:W-:Y:S02]  /*1990*/  IMAD.U32 R2, RZ, RZ, UR6 ;  /* 0x00000006ff027e24 */ /* 0x000fe4000f8e00ff */
[----:B------:R-:W-:-:S05]  /*19a0*/  IMAD.U32 R3, RZ, RZ, UR7 ;  /* 0x00000007ff037e24 */ /* 0x000fca000f8e00ff */
[----:B--2---:R1:W-:Y:S04]  /*19b0*/  STG.E desc[UR10][R2.64], R4 ;  /* 0x0000000402007986 */ /* 0x0043e8000c10190a */
[----:B------:R1:W-:Y:S04]  /*19c0*/  STG.E desc[UR10][R2.64+0x4], R5 ;  /* 0x0000040502007986 */ /* 0x0003e8000c10190a */
[----:B------:R1:W-:Y:S04]  /*19d0*/  STG.E desc[UR10][R2.64+0x8], R6 ;  /* 0x0000080602007986 */ /* 0x0003e8000c10190a */
[----:B------:R1:W-:Y:S04]  /*19e0*/  STG.E desc[UR10][R2.64+0xc], R7 ;  /* 0x00000c0702007986 */ /* 0x0003e8000c10190a */
[----:B---3--:R1:W-:Y:S04]  /*19f0*/  STG.E desc[UR10][R2.64+0x10], R8 ;  /* 0x0000100802007986 */ /* 0x0083e8000c10190a */
[----:B------:R1:W-:Y:S04]  /*1a00*/  STG.E desc[UR10][R2.64+0x14], R9 ;  /* 0x0000140902007986 */ /* 0x0003e8000c10190a */
[----:B------:R1:W-:Y:S04]  /*1a10*/  STG.E desc[UR10][R2.64+0x18], R10 ;  /* 0x0000180a02007986 */ /* 0x0003e8000c10190a */
[----:B------:R1:W-:Y:S02]  /*1a20*/  STG.E desc[UR10][R2.64+0x1c], R11 ;  /* 0x00001c0b02007986 */ /* 0x0003e4000c10190a */
.L_x_13:
[----:B------:R-:W-:-:S13]  /*1a30*/  ISETP.NE.AND P0, PT, RZ, UR5, PT ;  /* 0x00000005ff007c0c */ /* 0x000fda000bf05270 */
[----:B------:R-:W-:Y:S05]  /*1a40*/  @!P0 EXIT ;  /* 0x000000000000894d */ /* 0x000fea0003800000 */
[----:B------:R-:W-:Y:S02]  /*1a50*/  UISETP.GE.U32.AND UP0, UPT, UR5, 0x4, UPT ;  /* 0x000000040500788c */ /* 0x000fe4000bf06070 */
[----:B------:R-:W-:-:S07]  /*1a60*/  ULOP3.LUT UR9, UR9, 0x3, URZ, 0xc0, !UPT ;  /* 0x0000000309097892 */ /* 0x000fce000f8ec0ff */
[----:B------:R-:W-:Y:S05]  /*1a70*/  BRA.U !UP0, `(.L_x_14) ;  /* 0x00000001082c7547 */ /* 0x000fea000b800000 */
[----:B------:R-:W-:Y:S01]  /*1a80*/  ULEA UR5, UR4, UR16, 0x2 ;  /* 0x0000001004057291 */ /* 0x000fe2000f8e10ff */
[----:B------:R-:W2:Y:S08]  /*1a90*/  LDCU.64 UR6, c[0x0][0x3a8] ;  /* 0x00007500ff0677ac */ /* 0x000eb00008000a00 */
[----:B01----:R-:W3:Y:S01]  /*1aa0*/  LDL.128 R4, [UR5] ;  /* 0x00000005ff047983 */ /* 0x003ee20008100c00 */
[----:B--2---:R-:W-:-:S02]  /*1ab0*/  UIMAD.WIDE.U32 UR6, UR4, 0x4, UR6 ;  /* 0x00000004040678a5 */ /* 0x004fc4000f8e0006 */
[----:B------:R-:W-:-:S04]  /*1ac0*/  UIADD3 UR4, UPT, UPT, UR4, 0x4, URZ ;  /* 0x0000000404047890 */ /* 0x000fc8000fffe0ff */
[----:B------:R-:W-:Y:S02]  /*1ad0*/  IMAD.U32 R2, RZ, RZ, UR6 ;  /* 0x00000006ff027e24 */ /* 0x000fe4000f8e00ff */
[----:B------:R-:W-:-:S05]  /*1ae0*/  IMAD.U32 R3, RZ, RZ, UR7 ;  /* 0x00000007ff037e24 */ /* 0x000fca000f8e00ff */
[----:B---3--:R2:W-:Y:S04]  /*1af0*/  STG.E desc[UR10][R2.64], R4 ;  /* 0x0000000402007986 */ /* 0x0085e8000c10190a */
[----:B------:R2:W-:Y:S04]  /*1b00*/  STG.E desc[UR10][R2.64+0x4], R5 ;  /* 0x0000040502007986 */ /* 0x0005e8000c10190a */
[----:B------:R2:W-:Y:S04]  /*1b10*/  STG.E desc[UR10][R2.64+0x8], R6 ;  /* 0x0000080602007986 */ /* 0x0005e8000c10190a */
[----:B------:R2:W-:Y:S02]  /*1b20*/  STG.E desc[UR10][R2.64+0xc], R7 ;  /* 0x00000c0702007986 */ /* 0x0005e4000c10190a */
.L_x_14:
[----:B------:R-:W-:-:S13]  /*1b30*/  ISETP.NE.AND P0, PT, RZ, UR9, PT ;  /* 0x00000009ff007c0c */ /* 0x000fda000bf05270 */
[----:B------:R-:W-:Y:S05]  /*1b40*/  @!P0 EXIT ;  /* 0x000000000000894d */ /* 0x000fea0003800000 */
[----:B------:R-:W3:Y:S01]  /*1b50*/  LDCU.64 UR6, c[0x0][0x3a8] ;  /* 0x00007500ff0677ac */ /* 0x000ee20008000a00 */
[----:B------:R-:W-:Y:S02]  /*1b60*/  UIMAD UR8, UR4, 0x4, UR16 ;  /* 0x00000004040878a4 */ /* 0x000fe4000f8e0210 */
[----:B---3--:R-:W-:Y:S02]  /*1b70*/  UIMAD.WIDE.U32 UR4, UR4, 0x4, UR6 ;  /* 0x00000004040478a5 */ /* 0x008fe4000f8e0006 */
[----:B------:R-:W-:-:S12]  /*1b80*/  UIADD3 UR6, UPT, UPT, -UR9, URZ, URZ ;  /* 0x000000ff09067290 */ /* 0x000fd8000fffe1ff */
.L_x_15:
[----:B0123--:R-:W2:Y:S01]  /*1b90*/  LDL R5, [UR8] ;  /* 0x00000008ff057983 */ /* 0x00fea20008100800 */
[----:B------:R-:W-:Y:S01]  /*1ba0*/  IMAD.U32 R2, RZ, RZ, UR4 ;  /* 0x00000004ff027e24 */ /* 0x000fe2000f8e00ff */
[----:B------:R-:W-:Y:S01]  /*1bb0*/  UIADD3 UR4, UP0, UPT, UR4, 0x4, URZ ;  /* 0x0000000404047890 */ /* 0x000fe2000ff1e0ff */
[----:B------:R-:W-:Y:S01]  /*1bc0*/  IMAD.U32 R3, RZ, RZ, UR5 ;  /* 0x00000005ff037e24 */ /* 0x000fe2000f8e00ff */
[----:B------:R-:W-:Y:S02]  /*1bd0*/  UIADD3 UR6, UPT, UPT, UR6, 0x1, URZ ;  /* 0x0000000106067890 */ /* 0x000fe4000fffe0ff */
[----:B------:R-:W-:Y:S02]  /*1be0*/  UIADD3.X UR5, UPT, UPT, URZ, UR5, URZ, UP0, !UPT ;  /* 0x00000005ff057290 */ /* 0x000fe400087fe4ff */
[----:B------:R-:W-:Y:S02]  /*1bf0*/  UISETP.NE.AND UP0, UPT, UR6, URZ, UPT ;  /* 0x000000ff0600728c */ /* 0x000fe4000bf05270 */
[----:B------:R-:W-:Y:S01]  /*1c00*/  UIADD3 UR8, UPT, UPT, UR8, 0x4, URZ ;  /* 0x0000000408087890 */ /* 0x000fe2000fffe0ff */
[----:B--2---:R3:W-:Y:S06]  /*1c10*/  STG.E desc[UR10][R2.64], R5 ;  /* 0x0000000502007986 */ /* 0x0047ec000c10190a */
[----:B------:R-:W-:Y:S05]  /*1c20*/  BRA.U UP0, `(.L_x_15) ;  /* 0xfffffffd00d87547 */ /* 0x000fea000b83ffff */
[----:B------:R-:W-:Y:S05]  /*1c30*/  EXIT ;  /* 0x000000000000794d */ /* 0x000fea0003800000 */
.L_x_16:
[----:B------:R-:W-:-:S00]  /*1c40*/  BRA `(.L_x_16) ;  /* 0xfffffffc00fc7947 */ /* 0x000fc0000383ffff */
[----:B------:R-:W-:-:S00]  /*1c50*/  NOP ;  /* 0x0000000000007918 */ /* 0x000fc00000000000 */
        /* <DEDUP_REMOVED lines=10> */
.L_x_17:


//--------------------- .nv.shared.reserved.0     --------------------------
	.section	.nv.shared.reserved.0,"aw",@nobits
	.weak		__nv_reservedSMEM_offset_0_alias
	.size		__nv_reservedSMEM_offset_0_alias, 0, 64
	.other		__nv_reservedSMEM_offset_0_alias,@"STO_CUDA_RESERVED_SHARED STV_DEFAULT"
__nv_reservedSMEM_offset_0_alias:
	.zero		0
	.zero		64


//--------------------- .nv.constant0._Z16bruteForceKernelmmmmiPiS_ --------------------------
	.section	.nv.constant0._Z16bruteForceKernelmmmmiPiS_,"a",@progbits
	.sectionflags	@""
	.align	4
.nv.constant0._Z16bruteForceKernelmmmmiPiS_:
	.zero		952


//--------------------- SYMBOLS --------------------------

	.type		.nv.reservedSmem.offset0,@object
	.size		.nv.reservedSmem.offset0,0x4
